// auto-generated by cutlass_sweep.gemm — config: {"arch": "sm_100", "cluster_m": 1, "cluster_n": 1, "dtype": "fp16", "dtype_b": "fp16", "layout": "nt", "stages": 2, "tile_k": 32, "tile_m": 64, "tile_n": 128}
#include "cutlass/cutlass.h"
#include "cutlass/gemm/collective/collective_builder.hpp"
#include "cutlass/gemm/device/gemm_universal_adapter.h"
#include "cutlass/gemm/kernel/gemm_universal.hpp"
#include "cutlass/epilogue/collective/collective_builder.hpp"

using ElemA = cutlass::half_t;
using ElemB = cutlass::half_t;
using ElemCD = cutlass::half_t;
using Acc  = float;
using TileShape    = cute::Shape<cute::_64, cute::_128, cute::_32>;
using ClusterShape = cute::Shape<cute::_1, cute::_1, cute::_1>;

using CollectiveEpilogue = typename cutlass::epilogue::collective::CollectiveBuilder<
    cutlass::arch::Sm100, cutlass::arch::OpClassTensorOp,
    TileShape, ClusterShape,
    cutlass::epilogue::collective::EpilogueTileAuto,
    Acc, Acc,
    ElemCD, cutlass::layout::RowMajor, 128 / cutlass::sizeof_bits<ElemCD>::value,
    ElemCD, cutlass::layout::RowMajor, 128 / cutlass::sizeof_bits<ElemCD>::value,
    cutlass::epilogue::collective::EpilogueScheduleAuto
  >::CollectiveOp;

using CollectiveMainloop = typename cutlass::gemm::collective::CollectiveBuilder<
    cutlass::arch::Sm100, cutlass::arch::OpClassTensorOp,
    ElemA, cutlass::layout::RowMajor, 128 / cutlass::sizeof_bits<ElemA>::value,
    ElemB, cutlass::layout::ColumnMajor, 128 / cutlass::sizeof_bits<ElemB>::value,
    Acc,
    TileShape, ClusterShape,
    cutlass::gemm::collective::StageCount<2>,
    cutlass::gemm::collective::KernelScheduleAuto
  >::CollectiveOp;

using GemmKernel = cutlass::gemm::kernel::GemmUniversal<
    cute::Shape<int,int,int,int>,
    CollectiveMainloop,
    CollectiveEpilogue
>;
using Gemm = cutlass::gemm::device::GemmUniversalAdapter<GemmKernel>;

// Force the device kernel symbol into the cubin without needing a host main.
auto* _anchor = &cutlass::device_kernel<GemmKernel>;


// ===== COMPILED SASS (sm_100a) =====

	.target	sm_100a

	.elftype	@"ET_EXEC"


//--------------------- .note.nv.tkinfo           --------------------------
	.section	.note.nv.tkinfo,"",@"SHT_NOTE"
	.sectionflags	@"SHF_NOTE_NV_TKINFO"
	.tkinfo
        /*0018*/ 	.word	0x00000002
        /*0030*/ 	.string	""
        /*0030*/ 	.string	"ptxas"
        /*0030*/ 	.string	"Cuda compilation tools, release 13.0, V13.0.88"
        /*0030*/ 	.string	"Build cuda_13.0.r13.0/compiler.36424714_0"
        /*0030*/ 	.string	"-arch sm_100a -m 64 "



//--------------------- .note.nv.cuinfo           --------------------------
	.section	.note.nv.cuinfo,"",@"SHT_NOTE"
	.sectionflags	@"SHF_NOTE_NV_CUINFO"
        /*0018*/ 	.short	0x0002
        /*001a*/ 	.short	0x0064
        /*001c*/ 	.short	0x0082
	.zero		2


//--------------------- .nv.info                  --------------------------
	.section	.nv.info,"",@"SHT_CUDA_INFO"
	.align	4


	//----- nvinfo : EIATTR_REGCOUNT
	.align		4
        /*0000*/ 	.byte	0x04, 0x2f
        /*0002*/ 	.short	(.L_19 - .L_18)
	.align		4
.L_18:
        /*0004*/ 	.word	index@(_ZN7cutlass13device_kernelINS_4gemm6kernel13GemmUniversalIN4cute5tupleIJiiiiEEENS1_10collective13CollectiveMmaINS1_35MainloopSm100TmaUmmaWarpSpecializedILi2ELi2ELi4ENS5_IJNS4_1CILi1EEESB_SB_EEEEENS5_IJNSA_ILi64EEENSA_ILi128EEENSA_ILi32EEEEEENS_6half_tENS5_IJlSB_lEEESI_SJ_NS4_8TiledMMAINS4_8MMA_AtomIJNS4_20SM100_MMA_F16BF16_SSISI_SI_fLi64ELi128ELNS4_4UMMA5MajorE0ELSO_0ELNSN_7ScaleInE0ELSP_0EEEEEENS4_6LayoutISC_NS5_IJNSA_ILi0EEEST_ST_EEEEENS5_IJNS4_10UnderscoreESW_SW_EEEEENS4_13SM90_TMA_LOADENS4_14ComposedLayoutINS4_7SwizzleILi2ELi4ELi3EEENS4_18smem_ptr_flag_bitsILi16EEENSS_INS5_IJNSA_ILi8EEESG_EEENS5_IJSG_SB_EEEEEEEvNS4_8identityESZ_S19_vS1A_EENS_8epilogue10collective18CollectiveEpilogueINS1C_23Sm100TmaWarpSpecializedILi4ELi2ELi16ELb1ELb0EEEJSH_NS5_IJNSS_ISE_SB_EENSS_ISG_SB_EEEEESI_SJ_SI_SJ_NS1C_6fusion15FusionCallbacksIS1G_NS1K_17LinearCombinationISI_fSI_fLNS_15FloatRoundStyleE2EEESH_S1J_JEEENS4_5SM1004TMEM4LOAD26SM100_TMEM_LOAD_16dp256b4xESZ_S19_NS4_17SM75_U32x4_LDSM_NENS4_14SM90_TMA_STOREES19_NS4_17SM90_U32x4_STSM_NENS4_39AutoVectorizingCopyWithAssumedAlignmentILi128EEEEEEvvEEEEvNT_6ParamsE)
        /*0008*/ 	.word	0x0000005b


	//----- nvinfo : EIATTR_FRAME_SIZE
	.align		4
.L_19:
        /*000c*/ 	.byte	0x04, 0x11
        /*000e*/ 	.short	(.L_21 - .L_20)
	.align		4
.L_20:
        /*0010*/ 	.word	index@($__internal_2_$__cuda_sm10x_tcgen05_guardrail_trap_unallocated_columns_being_dealloced)
        /*0014*/ 	.word	0x00000000


	//----- nvinfo : EIATTR_FRAME_SIZE
	.align		4
.L_21:
        /*0018*/ 	.byte	0x04, 0x11
        /*001a*/ 	.short	(.L_23 - .L_22)
	.align		4
.L_22:
        /*001c*/ 	.word	index@($__internal_1_$__cuda_sm10x_tcgen05_guardrail_trap_phase_invalid_during_alloc)
        /*0020*/ 	.word	0x00000000


	//----- nvinfo : EIATTR_FRAME_SIZE
	.align		4
.L_23:
        /*0024*/ 	.byte	0x04, 0x11
        /*0026*/ 	.short	(.L_25 - .L_24)
	.align		4
.L_24:
        /*0028*/ 	.word	index@($__internal_0_$__cuda_sm10x_tcgen05_guardrail_trap_col_being_dealloced_not_returned_by_alloc)
        /*002c*/ 	.word	0x00000000


	//----- nvinfo : EIATTR_FRAME_SIZE
	.align		4
.L_25:
        /*0030*/ 	.byte	0x04, 0x11
        /*0032*/ 	.short	(.L_27 - .L_26)
	.align		4
.L_26:
        /*0034*/ 	.word	index@(_ZN7cutlass13device_kernelINS_4gemm6kernel13GemmUniversalIN4cute5tupleIJiiiiEEENS1_10collective13CollectiveMmaINS1_35MainloopSm100TmaUmmaWarpSpecializedILi2ELi2ELi4ENS5_IJNS4_1CILi1EEESB_SB_EEEEENS5_IJNSA_ILi64EEENSA_ILi128EEENSA_ILi32EEEEEENS_6half_tENS5_IJlSB_lEEESI_SJ_NS4_8TiledMMAINS4_8MMA_AtomIJNS4_20SM100_MMA_F16BF16_SSISI_SI_fLi64ELi128ELNS4_4UMMA5MajorE0ELSO_0ELNSN_7ScaleInE0ELSP_0EEEEEENS4_6LayoutISC_NS5_IJNSA_ILi0EEEST_ST_EEEEENS5_IJNS4_10UnderscoreESW_SW_EEEEENS4_13SM90_TMA_LOADENS4_14ComposedLayoutINS4_7SwizzleILi2ELi4ELi3EEENS4_18smem_ptr_flag_bitsILi16EEENSS_INS5_IJNSA_ILi8EEESG_EEENS5_IJSG_SB_EEEEEEEvNS4_8identityESZ_S19_vS1A_EENS_8epilogue10collective18CollectiveEpilogueINS1C_23Sm100TmaWarpSpecializedILi4ELi2ELi16ELb1ELb0EEEJSH_NS5_IJNSS_ISE_SB_EENSS_ISG_SB_EEEEESI_SJ_SI_SJ_NS1C_6fusion15FusionCallbacksIS1G_NS1K_17LinearCombinationISI_fSI_fLNS_15FloatRoundStyleE2EEESH_S1J_JEEENS4_5SM1004TMEM4LOAD26SM100_TMEM_LOAD_16dp256b4xESZ_S19_NS4_17SM75_U32x4_LDSM_NENS4_14SM90_TMA_STOREES19_NS4_17SM90_U32x4_STSM_NENS4_39AutoVectorizingCopyWithAssumedAlignmentILi128EEEEEEvvEEEEvNT_6ParamsE)
        /*0038*/ 	.word	0x00000000


	//----- nvinfo : EIATTR_MIN_STACK_SIZE
	.align		4
.L_27:
        /*003c*/ 	.byte	0x04, 0x12
        /*003e*/ 	.short	(.L_29 - .L_28)
	.align		4
.L_28:
        /*0040*/ 	.word	index@(_ZN7cutlass13device_kernelINS_4gemm6kernel13GemmUniversalIN4cute5tupleIJiiiiEEENS1_10collective13CollectiveMmaINS1_35MainloopSm100TmaUmmaWarpSpecializedILi2ELi2ELi4ENS5_IJNS4_1CILi1EEESB_SB_EEEEENS5_IJNSA_ILi64EEENSA_ILi128EEENSA_ILi32EEEEEENS_6half_tENS5_IJlSB_lEEESI_SJ_NS4_8TiledMMAINS4_8MMA_AtomIJNS4_20SM100_MMA_F16BF16_SSISI_SI_fLi64ELi128ELNS4_4UMMA5MajorE0ELSO_0ELNSN_7ScaleInE0ELSP_0EEEEEENS4_6LayoutISC_NS5_IJNSA_ILi0EEEST_ST_EEEEENS5_IJNS4_10UnderscoreESW_SW_EEEEENS4_13SM90_TMA_LOADENS4_14ComposedLayoutINS4_7SwizzleILi2ELi4ELi3EEENS4_18smem_ptr_flag_bitsILi16EEENSS_INS5_IJNSA_ILi8EEESG_EEENS5_IJSG_SB_EEEEEEEvNS4_8identityESZ_S19_vS1A_EENS_8epilogue10collective18CollectiveEpilogueINS1C_23Sm100TmaWarpSpecializedILi4ELi2ELi16ELb1ELb0EEEJSH_NS5_IJNSS_ISE_SB_EENSS_ISG_SB_EEEEESI_SJ_SI_SJ_NS1C_6fusion15FusionCallbacksIS1G_NS1K_17LinearCombinationISI_fSI_fLNS_15FloatRoundStyleE2EEESH_S1J_JEEENS4_5SM1004TMEM4LOAD26SM100_TMEM_LOAD_16dp256b4xESZ_S19_NS4_17SM75_U32x4_LDSM_NENS4_14SM90_TMA_STOREES19_NS4_17SM90_U32x4_STSM_NENS4_39AutoVectorizingCopyWithAssumedAlignmentILi128EEEEEEvvEEEEvNT_6ParamsE)
        /*0044*/ 	.word	0x00000000
.L_29:


//--------------------- .nv.compat                --------------------------
	.section	.nv.compat,"",@"SHT_CUDA_COMPAT_INFO"
	.align	4
        /*0000*/ 	.byte	0x02, 0x09, 0x01, 0x00, 0x02, 0x02, 0x02, 0x00, 0x02, 0x05, 0x05, 0x00, 0x03, 0x07, 0x01, 0x01
        /*0010*/ 	.byte	0x02, 0x03, 0x01, 0x00, 0x02, 0x06, 0x01, 0x00, 0x04, 0x0b, 0x08, 0x00, 0x09, 0x00, 0x00, 0x00
        /*0020*/ 	.byte	0x00, 0x00, 0x00, 0x00


//--------------------- .nv.info._ZN7cutlass13device_kernelINS_4gemm6kernel13GemmUniversalIN4cute5tupleIJiiiiEEENS1_10collective13CollectiveMmaINS1_35MainloopSm100TmaUmmaWarpSpecializedILi2ELi2ELi4ENS5_IJNS4_1CILi1EEESB_SB_EEEEENS5_IJNSA_ILi64EEENSA_ILi128EEENSA_ILi32EEEEEENS_6half_tENS5_IJlSB_lEEESI_SJ_NS4_8TiledMMAINS4_8MMA_AtomIJNS4_20SM100_MMA_F16BF16_SSISI_SI_fLi64ELi128ELNS4_4UMMA5MajorE0ELSO_0ELNSN_7ScaleInE0ELSP_0EEEEEENS4_6LayoutISC_NS5_IJNSA_ILi0EEEST_ST_EEEEENS5_IJNS4_10UnderscoreESW_SW_EEEEENS4_13SM90_TMA_LOADENS4_14ComposedLayoutINS4_7SwizzleILi2ELi4ELi3EEENS4_18smem_ptr_flag_bitsILi16EEENSS_INS5_IJNSA_ILi8EEESG_EEENS5_IJSG_SB_EEEEEEEvNS4_8identityESZ_S19_vS1A_EENS_8epilogue10collective18CollectiveEpilogueINS1C_23Sm100TmaWarpSpecializedILi4ELi2ELi16ELb1ELb0EEEJSH_NS5_IJNSS_ISE_SB_EENSS_ISG_SB_EEEEESI_SJ_SI_SJ_NS1C_6fusion15FusionCallbacksIS1G_NS1K_17LinearCombinationISI_fSI_fLNS_15FloatRoundStyleE2EEESH_S1J_JEEENS4_5SM1004TMEM4LOAD26SM100_TMEM_LOAD_16dp256b4xESZ_S19_NS4_17SM75_U32x4_LDSM_NENS4_14SM90_TMA_STOREES19_NS4_17SM90_U32x4_STSM_NENS4_39AutoVectorizingCopyWithAssumedAlignmentILi128EEEEEEvvEEEEvNT_6ParamsE --------------------------
	.section	.nv.info._ZN7cutlass13device_kernelINS_4gemm6kernel13GemmUniversalIN4cute5tupleIJiiiiEEENS1_10collective13CollectiveMmaINS1_35MainloopSm100TmaUmmaWarpSpecializedILi2ELi2ELi4ENS5_IJNS4_1CILi1EEESB_SB_EEEEENS5_IJNSA_ILi64EEENSA_ILi128EEENSA_ILi32EEEEEENS_6half_tENS5_IJlSB_lEEESI_SJ_NS4_8TiledMMAINS4_8MMA_AtomIJNS4_20SM100_MMA_F16BF16_SSISI_SI_fLi64ELi128ELNS4_4UMMA5MajorE0ELSO_0ELNSN_7ScaleInE0ELSP_0EEEEEENS4_6LayoutISC_NS5_IJNSA_ILi0EEEST_ST_EEEEENS5_IJNS4_10UnderscoreESW_SW_EEEEENS4_13SM90_TMA_LOADENS4_14ComposedLayoutINS4_7SwizzleILi2ELi4ELi3EEENS4_18smem_ptr_flag_bitsILi16EEENSS_INS5_IJNSA_ILi8EEESG_EEENS5_IJSG_SB_EEEEEEEvNS4_8identityESZ_S19_vS1A_EENS_8epilogue10collective18CollectiveEpilogueINS1C_23Sm100TmaWarpSpecializedILi4ELi2ELi16ELb1ELb0EEEJSH_NS5_IJNSS_ISE_SB_EENSS_ISG_SB_EEEEESI_SJ_SI_SJ_NS1C_6fusion15FusionCallbacksIS1G_NS1K_17LinearCombinationISI_fSI_fLNS_15FloatRoundStyleE2EEESH_S1J_JEEENS4_5SM1004TMEM4LOAD26SM100_TMEM_LOAD_16dp256b4xESZ_S19_NS4_17SM75_U32x4_LDSM_NENS4_14SM90_TMA_STOREES19_NS4_17SM90_U32x4_STSM_NENS4_39AutoVectorizingCopyWithAssumedAlignmentILi128EEEEEEvvEEEEvNT_6ParamsE,"",@"SHT_CUDA_INFO"
	.sectionflags	@""
	.align	4


	//----- nvinfo : EIATTR_CUDA_API_VERSION
	.align		4
        /*0000*/ 	.byte	0x04, 0x37
        /*0002*/ 	.short	(.L_31 - .L_30)
.L_30:
        /*0004*/ 	.word	0x00000082


	//----- nvinfo : EIATTR_KPARAM_INFO
	.align		4
.L_31:
        /*0008*/ 	.byte	0x04, 0x17
        /*000a*/ 	.short	(.L_33 - .L_32)
.L_32:
        /*000c*/ 	.word	0x00000000
        /*0010*/ 	.short	0x0000
        /*0012*/ 	.short	0x0000
        /*0014*/ 	.byte	0x00, 0xf0, 0x01, 0x20


	//----- nvinfo : EIATTR_AT_ENTRY_FRAGMENTS
	.align		4
.L_33:
        /*0018*/ 	.byte	0x04, 0x4f
        /*001a*/ 	.short	(.L_35 - .L_34)


	//   ....[0]....
.L_34:
        /*001c*/ 	.word	0x00000006


	//----- nvinfo : EIATTR_RESERVED_SMEM_USED
	.align		4
.L_35:
        /*0020*/ 	.byte	0x01, 0x41
	.zero		2


	//----- nvinfo : EIATTR_SPARSE_MMA_MASK
	.align		4
        /*0024*/ 	.byte	0x03, 0x50
        /*0026*/ 	.short	0x0000


	//----- nvinfo : EIATTR_TCGEN05_1CTA_USED
	.align		4
        /*0028*/ 	.byte	0x01, 0x51
	.zero		2


	//----- nvinfo : EIATTR_MAXREG_COUNT
	.align		4
        /*002c*/ 	.byte	0x03, 0x1b
        /*002e*/ 	.short	0x00ff


	//----- nvinfo : EIATTR_NUM_BARRIERS
	.align		4
        /*0030*/ 	.byte	0x02, 0x4c
        /*0032*/ 	.byte	0x07
	.zero		1


	//----- nvinfo : EIATTR_EXTERNS
	.align		4
        /*0034*/ 	.byte	0x04, 0x0f
        /*0036*/ 	.short	(.L_37 - .L_36)


	//   ....[0]....
	.align		4
.L_36:
        /*0038*/ 	.word	index@(__assertfail)


	//----- nvinfo : EIATTR_MERCURY_ISA_VERSION
	.align		4
.L_37:
        /*003c*/ 	.byte	0x03, 0x5f
        /*003e*/ 	.short	0x0101


	//----- nvinfo : EIATTR_INT_WARP_WIDE_INSTR_OFFSETS
	.align		4
        /*0040*/ 	.byte	0x04, 0x31
        /*0042*/ 	.short	(.L_39 - .L_38)


	//   ....[0]....
.L_38:
        /*0044*/ 	.word	0x00001db0


	//   ....[1]....
        /*0048*/ 	.word	0x00003660


	//   ....[2]....
        /*004c*/ 	.word	0x00003680


	//   ....[3]....
        /*0050*/ 	.word	0x000036b0


	//   ....[4]....
        /*0054*/ 	.word	0x00003ff0


	//   ....[5]....
        /*0058*/ 	.word	0x00004060


	//   ....[6]....
        /*005c*/ 	.word	0x00004140


	//   ....[7]....
        /*0060*/ 	.word	0x000041c0


	//   ....[8]....
        /*0064*/ 	.word	0x000042d0


	//   ....[9]....
        /*0068*/ 	.word	0x00004360


	//   ....[10]....
        /*006c*/ 	.word	0x00004540


	//   ....[11]....
        /*0070*/ 	.word	0x000046a0


	//----- nvinfo : EIATTR_COOP_GROUP_MASK_REGIDS
	.align		4
.L_39:
        /*0074*/ 	.byte	0x04, 0x29
        /*0076*/ 	.short	(.L_41 - .L_40)


	//   ....[0]....
.L_40:
        /*0078*/ 	.word	0xffffffff


	//   ....[1]....
        /*007c*/ 	.word	0xffffffff


	//   ....[2]....
        /*0080*/ 	.word	0xffffffff


	//   ....[3]....
        /*0084*/ 	.word	0xffffffff


	//   ....[4]....
        /*0088*/ 	.word	0xffffffff


	//   ....[5]....
        /*008c*/ 	.word	0xffffffff


	//   ....[6]....
        /*0090*/ 	.word	0xffffffff


	//   ....[7]....
        /*0094*/ 	.word	0xffffffff


	//   ....[8]....
        /*0098*/ 	.word	0xffffffff


	//   ....[9]....
        /*009c*/ 	.word	0xffffffff


	//   ....[10]....
        /*00a0*/ 	.word	0xffffffff


	//   ....[11]....
        /*00a4*/ 	.word	0xffffffff


	//   ....[12]....
        /*00a8*/ 	.word	0xffffffff


	//----- nvinfo : EIATTR_COOP_GROUP_INSTR_OFFSETS
	.align		4
.L_41:
        /*00ac*/ 	.byte	0x04, 0x28
        /*00ae*/ 	.short	(.L_43 - .L_42)


	//   ....[0]....
.L_42:
        /*00b0*/ 	.word	0x00000090


	//   ....[1]....
        /*00b4*/ 	.word	0x000004d0


	//   ....[2]....
        /*00b8*/ 	.word	0x00000600


	//   ....[3]....
        /*00bc*/ 	.word	0x000007a0


	//   ....[4]....
        /*00c0*/ 	.word	0x000008a0


	//   ....[5]....
        /*00c4*/ 	.word	0x00000a10


	//   ....[6]....
        /*00c8*/ 	.word	0x00000bb0


	//   ....[7]....
        /*00cc*/ 	.word	0x00001c90


	//   ....[8]....
        /*00d0*/ 	.word	0x00002950


	//   ....[9]....
        /*00d4*/ 	.word	0x00002b60


	//   ....[10]....
        /*00d8*/ 	.word	0x00002b90


	//   ....[11]....
        /*00dc*/ 	.word	0x00003540


	//   ....[12]....
        /*00e0*/ 	.word	0x00003770


	//----- nvinfo : EIATTR_VRC_CTA_INIT_COUNT
	.align		4
.L_43:
        /*00e4*/ 	.byte	0x02, 0x4a
        /*00e6*/ 	.byte	0x80
	.zero		1


	//----- nvinfo : EIATTR_SYSCALL_OFFSETS
	.align		4
        /*00e8*/ 	.byte	0x04, 0x46
        /*00ea*/ 	.short	(.L_45 - .L_44)


	//   ....[0]....
.L_44:
        /*00ec*/ 	.word	0x00005150


	//   ....[1]....
        /*00f0*/ 	.word	0x00005240


	//   ....[2]....
        /*00f4*/ 	.word	0x000059a0


	//   ....[3]....
        /*00f8*/ 	.word	0x00006250


	//   ....[4]....
        /*00fc*/ 	.word	0x00006ad0


	//   ....[5]....
        /*0100*/ 	.word	0x00007350


	//----- nvinfo : EIATTR_MBARRIER_INSTR_OFFSETS
	.align		4
.L_45:
        /*0104*/ 	.byte	0x04, 0x39
        /*0106*/ 	.short	(.L_47 - .L_46)


	//   ....[0]....
.L_46:
        /*0108*/ 	.word	0x000005b0
        /*010c*/ 	.word	0x000000ff
        /*0110*/ 	.word	0x00000000
        /*0114*/ 	.short	0x0100
        /*0116*/ 	.byte	0x05
	.zero		1


	//   ....[1]....
        /*0118*/ 	.word	0x000005c0
        /*011c*/ 	.word	0x000000ff
        /*0120*/ 	.word	0x00000010
        /*0124*/ 	.short	0x0100
        /*0126*/ 	.byte	0x05
	.zero		1


	//   ....[2]....
        /*0128*/ 	.word	0x000005d0
        /*012c*/ 	.word	0x000000ff
        /*0130*/ 	.word	0x00000008
        /*0134*/ 	.short	0x0100
        /*0136*/ 	.byte	0x05
	.zero		1


	//   ....[3]....
        /*0138*/ 	.word	0x000005e0
        /*013c*/ 	.word	0x000000ff
        /*0140*/ 	.word	0x00000018
        /*0144*/ 	.short	0x0100
        /*0146*/ 	.byte	0x05
	.zero		1


	//   ....[4]....
        /*0148*/ 	.word	0x00000710
        /*014c*/ 	.word	0x000000ff
        /*0150*/ 	.word	0x00000020
        /*0154*/ 	.short	0x0100
        /*0156*/ 	.byte	0x07
	.zero		1


	//   ....[5]....
        /*0158*/ 	.word	0x00000720
        /*015c*/ 	.word	0x000000ff
        /*0160*/ 	.word	0x00000040
        /*0164*/ 	.short	0x0100
        /*0166*/ 	.byte	0x07
	.zero		1


	//   ....[6]....
        /*0168*/ 	.word	0x00000730
        /*016c*/ 	.word	0x000000ff
        /*0170*/ 	.word	0x00000028
        /*0174*/ 	.short	0x0100
        /*0176*/ 	.byte	0x07
	.zero		1


	//   ....[7]....
        /*0178*/ 	.word	0x00000740
        /*017c*/ 	.word	0x000000ff
        /*0180*/ 	.word	0x00000048
        /*0184*/ 	.short	0x0100
        /*0186*/ 	.byte	0x07
	.zero		1


	//   ....[8]....
        /*0188*/ 	.word	0x00000750
        /*018c*/ 	.word	0x000000ff
        /*0190*/ 	.word	0x00000030
        /*0194*/ 	.short	0x0100
        /*0196*/ 	.byte	0x07
	.zero		1


	//   ....[9]....
        /*0198*/ 	.word	0x00000760
        /*019c*/ 	.word	0x000000ff
        /*01a0*/ 	.word	0x00000050
        /*01a4*/ 	.short	0x0100
        /*01a6*/ 	.byte	0x07
	.zero		1


	//   ....[10]....
        /*01a8*/ 	.word	0x00000770
        /*01ac*/ 	.word	0x000000ff
        /*01b0*/ 	.word	0x00000038
        /*01b4*/ 	.short	0x0100
        /*01b6*/ 	.byte	0x07
	.zero		1


	//   ....[11]....
        /*01b8*/ 	.word	0x00000780
        /*01bc*/ 	.word	0x000000ff
        /*01c0*/ 	.word	0x00000058
        /*01c4*/ 	.short	0x0100
        /*01c6*/ 	.byte	0x07
	.zero		1


	//   ....[12]....
        /*01c8*/ 	.word	0x00000870
        /*01cc*/ 	.word	0x000000ff
        /*01d0*/ 	.word	0x00000060
        /*01d4*/ 	.short	0x0100
        /*01d6*/ 	.byte	0x05
	.zero		1


	//   ....[13]....
        /*01d8*/ 	.word	0x00000880
        /*01dc*/ 	.word	0x000000ff
        /*01e0*/ 	.word	0x00000068
        /*01e4*/ 	.short	0x0100
        /*01e6*/ 	.byte	0x05
	.zero		1


	//   ....[14]....
        /*01e8*/ 	.word	0x000009c0
        /*01ec*/ 	.word	0x000000ff
        /*01f0*/ 	.word	0x00000070
        /*01f4*/ 	.short	0x0100
        /*01f6*/ 	.byte	0x05
	.zero		1


	//   ....[15]....
        /*01f8*/ 	.word	0x000009d0
        /*01fc*/ 	.word	0x000000ff
        /*0200*/ 	.word	0x00000080
        /*0204*/ 	.short	0x0100
        /*0206*/ 	.byte	0x05
	.zero		1


	//   ....[16]....
        /*0208*/ 	.word	0x000009e0
        /*020c*/ 	.word	0x000000ff
        /*0210*/ 	.word	0x00000078
        /*0214*/ 	.short	0x0100
        /*0216*/ 	.byte	0x05
	.zero		1


	//   ....[17]....
        /*0218*/ 	.word	0x000009f0
        /*021c*/ 	.word	0x000000ff
        /*0220*/ 	.word	0x00000088
        /*0224*/ 	.short	0x0100
        /*0226*/ 	.byte	0x05
	.zero		1


	//   ....[18]....
        /*0228*/ 	.word	0x00000b20
        /*022c*/ 	.word	0x000000ff
        /*0230*/ 	.word	0x00000090
        /*0234*/ 	.short	0x0100
        /*0236*/ 	.byte	0x07
	.zero		1


	//   ....[19]....
        /*0238*/ 	.word	0x00000b30
        /*023c*/ 	.word	0x000000ff
        /*0240*/ 	.word	0x000000b0
        /*0244*/ 	.short	0x0100
        /*0246*/ 	.byte	0x07
	.zero		1


	//   ....[20]....
        /*0248*/ 	.word	0x00000b40
        /*024c*/ 	.word	0x000000ff
        /*0250*/ 	.word	0x00000098
        /*0254*/ 	.short	0x0100
        /*0256*/ 	.byte	0x07
	.zero		1


	//   ....[21]....
        /*0258*/ 	.word	0x00000b50
        /*025c*/ 	.word	0x000000ff
        /*0260*/ 	.word	0x000000b8
        /*0264*/ 	.short	0x0100
        /*0266*/ 	.byte	0x07
	.zero		1


	//   ....[22]....
        /*0268*/ 	.word	0x00000b60
        /*026c*/ 	.word	0x000000ff
        /*0270*/ 	.word	0x000000a0
        /*0274*/ 	.short	0x0100
        /*0276*/ 	.byte	0x07
	.zero		1


	//   ....[23]....
        /*0278*/ 	.word	0x00000b70
        /*027c*/ 	.word	0x000000ff
        /*0280*/ 	.word	0x000000c0
        /*0284*/ 	.short	0x0100
        /*0286*/ 	.byte	0x07
	.zero		1


	//   ....[24]....
        /*0288*/ 	.word	0x00000b80
        /*028c*/ 	.word	0x000000ff
        /*0290*/ 	.word	0x000000a8
        /*0294*/ 	.short	0x0100
        /*0296*/ 	.byte	0x07
	.zero		1


	//   ....[25]....
        /*0298*/ 	.word	0x00000b90
        /*029c*/ 	.word	0x000000ff
        /*02a0*/ 	.word	0x000000c8
        /*02a4*/ 	.short	0x0100
        /*02a6*/ 	.byte	0x07
	.zero		1


	//   ....[26]....
        /*02a8*/ 	.word	0x00000c80
        /*02ac*/ 	.word	0x000000ff
        /*02b0*/ 	.word	0x000000d0
        /*02b4*/ 	.short	0x0100
        /*02b6*/ 	.byte	0x05
	.zero		1


	//   ....[27]....
        /*02b8*/ 	.word	0x00000c90
        /*02bc*/ 	.word	0x000000ff
        /*02c0*/ 	.word	0x000000e0
        /*02c4*/ 	.short	0x0100
        /*02c6*/ 	.byte	0x05
	.zero		1


	//   ....[28]....
        /*02c8*/ 	.word	0x00000ca0
        /*02cc*/ 	.word	0x000000ff
        /*02d0*/ 	.word	0x000000d8
        /*02d4*/ 	.short	0x0100
        /*02d6*/ 	.byte	0x05
	.zero		1


	//   ....[29]....
        /*02d8*/ 	.word	0x00000cb0
        /*02dc*/ 	.word	0x000000ff
        /*02e0*/ 	.word	0x000000e8
        /*02e4*/ 	.short	0x0100
        /*02e6*/ 	.byte	0x05
	.zero		1


	//   ....[30]....
        /*02e8*/ 	.word	0x00001590
        /*02ec*/ 	.word	0x00000003
        /*02f0*/ 	.word	0x000000e0
        /*02f4*/ 	.short	0x010a
        /*02f6*/ 	.byte	0xff
	.zero		1


	//   ....[31]....
        /*02f8*/ 	.word	0x000015c0
        /*02fc*/ 	.word	0x00000003
        /*0300*/ 	.word	0x000000d0
        /*0304*/ 	.short	0x0101
        /*0306*/ 	.byte	0xff
	.zero		1


	//   ....[32]....
        /*0308*/ 	.word	0x00001690
        /*030c*/ 	.word	0x000000ff
        /*0310*/ 	.word	0x00000010
        /*0314*/ 	.short	0x010a
        /*0316*/ 	.byte	0x08
	.zero		1


	//   ....[33]....
        /*0318*/ 	.word	0x00001730
        /*031c*/ 	.word	0x000000ff
        /*0320*/ 	.word	0x00000010
        /*0324*/ 	.short	0x010a
        /*0326*/ 	.byte	0x21
	.zero		1


	//   ....[34]....
        /*0328*/ 	.word	0x00001880
        /*032c*/ 	.word	0x000000ff
        /*0330*/ 	.word	0x00000010
        /*0334*/ 	.short	0x010a
        /*0336*/ 	.byte	0x08
	.zero		1


	//   ....[35]....
        /*0338*/ 	.word	0x00001990
        /*033c*/ 	.word	0x000000ff
        /*0340*/ 	.word	0x00000068
        /*0344*/ 	.short	0x0101
        /*0346*/ 	.byte	0x04
	.zero		1


	//   ....[36]....
        /*0348*/ 	.word	0x000019b0
        /*034c*/ 	.word	0x000000ff
        /*0350*/ 	.word	0x00000010
        /*0354*/ 	.short	0x010a
        /*0356*/ 	.byte	0x08
	.zero		1


	//   ....[37]....
        /*0358*/ 	.word	0x00001a30
        /*035c*/ 	.word	0x000000ff
        /*0360*/ 	.word	0x00000010
        /*0364*/ 	.short	0x010a
        /*0366*/ 	.byte	0x11
	.zero		1


	//   ....[38]....
        /*0368*/ 	.word	0x00001b80
        /*036c*/ 	.word	0x000000ff
        /*0370*/ 	.word	0x00000010
        /*0374*/ 	.short	0x010a
        /*0376*/ 	.byte	0x08
	.zero		1


	//   ....[39]....
        /*0378*/ 	.word	0x00001cc0
        /*037c*/ 	.word	0x00000002
        /*0380*/ 	.word	0x00000070
        /*0384*/ 	.short	0x010a
        /*0386*/ 	.byte	0xff
	.zero		1


	//   ....[40]....
        /*0388*/ 	.word	0x00001d80
        /*038c*/ 	.word	0x00000002
        /*0390*/ 	.word	0x00000000
        /*0394*/ 	.short	0x0101
        /*0396*/ 	.byte	0xff
	.zero		1


	//   ....[41]....
        /*0398*/ 	.word	0x000022e0
        /*039c*/ 	.word	0x000000ff
        /*03a0*/ 	.word	0x00000000
        /*03a4*/ 	.short	0x010a
        /*03a6*/ 	.byte	0x04
	.zero		1


	//   ....[42]....
        /*03a8*/ 	.word	0x00002380
        /*03ac*/ 	.word	0x00000000
        /*03b0*/ 	.word	0x00000000
        /*03b4*/ 	.short	0x010a
        /*03b6*/ 	.byte	0xff
	.zero		1


	//   ....[43]....
        /*03b8*/ 	.word	0x000024a0
        /*03bc*/ 	.word	0x00000000
        /*03c0*/ 	.word	0x000000d0
        /*03c4*/ 	.short	0x010a
        /*03c6*/ 	.byte	0xff
	.zero		1


	//   ....[44]....
        /*03c8*/ 	.word	0x00002500
        /*03cc*/ 	.word	0x00000004
        /*03d0*/ 	.word	0x00000000
        /*03d4*/ 	.short	0x0101
        /*03d6*/ 	.byte	0xff
	.zero		1


	//   ....[45]....
        /*03d8*/ 	.word	0x00002520
        /*03dc*/ 	.word	0x000000ff
        /*03e0*/ 	.word	0x00000080
        /*03e4*/ 	.short	0x010a
        /*03e6*/ 	.byte	0x05
	.zero		1


	//   ....[46]....
        /*03e8*/ 	.word	0x00002640
        /*03ec*/ 	.word	0x00000000
        /*03f0*/ 	.word	0x00000070
        /*03f4*/ 	.short	0x010a
        /*03f6*/ 	.byte	0xff
	.zero		1


	//   ....[47]....
        /*03f8*/ 	.word	0x00002750
        /*03fc*/ 	.word	0x00000000
        /*0400*/ 	.word	0x00000000
        /*0404*/ 	.short	0x0101
        /*0406*/ 	.byte	0xff
	.zero		1


	//   ....[48]....
        /*0408*/ 	.word	0x000027e0
        /*040c*/ 	.word	0x000000ff
        /*0410*/ 	.word	0x00000080
        /*0414*/ 	.short	0x0106
        /*0416*/ 	.byte	0x05
	.zero		1


	//   ....[49]....
        /*0418*/ 	.word	0x00002800
        /*041c*/ 	.word	0x000000ff
        /*0420*/ 	.word	0x00000080
        /*0424*/ 	.short	0x010a
        /*0426*/ 	.byte	0x05
	.zero		1


	//   ....[50]....
        /*0428*/ 	.word	0x00002890
        /*042c*/ 	.word	0x000000ff
        /*0430*/ 	.word	0x00000080
        /*0434*/ 	.short	0x0106
        /*0436*/ 	.byte	0x04
	.zero		1


	//   ....[51]....
        /*0438*/ 	.word	0x000028d0
        /*043c*/ 	.word	0x00000000
        /*0440*/ 	.word	0x00000080
        /*0444*/ 	.short	0x010a
        /*0446*/ 	.byte	0xff
	.zero		1


	//   ....[52]....
        /*0448*/ 	.word	0x00002dd0
        /*044c*/ 	.word	0x00000000
        /*0450*/ 	.word	0x00000070
        /*0454*/ 	.short	0x010a
        /*0456*/ 	.byte	0xff
	.zero		1


	//   ....[53]....
        /*0458*/ 	.word	0x00002ed0
        /*045c*/ 	.word	0x00000003
        /*0460*/ 	.word	0x00000000
        /*0464*/ 	.short	0x0101
        /*0466*/ 	.byte	0xff
	.zero		1


	//   ....[54]....
        /*0468*/ 	.word	0x00002ee0
        /*046c*/ 	.word	0x000000ff
        /*0470*/ 	.word	0x00000000
        /*0474*/ 	.short	0x010a
        /*0476*/ 	.byte	0x04
	.zero		1


	//   ....[55]....
        /*0478*/ 	.word	0x00002f60
        /*047c*/ 	.word	0x000000ff
        /*0480*/ 	.word	0x000000b0
        /*0484*/ 	.short	0x010a
        /*0486*/ 	.byte	0x08
	.zero		1


	//   ....[56]....
        /*0488*/ 	.word	0x00003040
        /*048c*/ 	.word	0x000000ff
        /*0490*/ 	.word	0x00000000
        /*0494*/ 	.short	0x010a
        /*0496*/ 	.byte	0x07
	.zero		1


	//   ....[57]....
        /*0498*/ 	.word	0x00003180
        /*049c*/ 	.word	0x000000ff
        /*04a0*/ 	.word	0x00000000
        /*04a4*/ 	.short	0x010a
        /*04a6*/ 	.byte	0x04
	.zero		1


	//   ....[58]....
        /*04a8*/ 	.word	0x00003370
        /*04ac*/ 	.word	0x000000ff
        /*04b0*/ 	.word	0x00000000
        /*04b4*/ 	.short	0x010a
        /*04b6*/ 	.byte	0x05
	.zero		1


	//   ....[59]....
        /*04b8*/ 	.word	0x00003400
        /*04bc*/ 	.word	0x000000ff
        /*04c0*/ 	.word	0x00000000
        /*04c4*/ 	.short	0x010a
        /*04c6*/ 	.byte	0x05
	.zero		1


	//   ....[60]....
        /*04c8*/ 	.word	0x00003490
        /*04cc*/ 	.word	0x000000ff
        /*04d0*/ 	.word	0x00000000
        /*04d4*/ 	.short	0x010a
        /*04d6*/ 	.byte	0x05
	.zero		1


	//   ....[61]....
        /*04d8*/ 	.word	0x00003520
        /*04dc*/ 	.word	0x000000ff
        /*04e0*/ 	.word	0x00000000
        /*04e4*/ 	.short	0x010a
        /*04e6*/ 	.byte	0x07
	.zero		1


	//   ....[62]....
        /*04e8*/ 	.word	0x000039a0
        /*04ec*/ 	.word	0x00000000
        /*04f0*/ 	.word	0x00000070
        /*04f4*/ 	.short	0x010a
        /*04f6*/ 	.byte	0xff
	.zero		1


	//   ....[63]....
        /*04f8*/ 	.word	0x00003a60
        /*04fc*/ 	.word	0x00000000
        /*0500*/ 	.word	0x00000000
        /*0504*/ 	.short	0x0101
        /*0506*/ 	.byte	0xff
	.zero		1


	//   ....[64]....
        /*0508*/ 	.word	0x00003d80
        /*050c*/ 	.word	0x000000ff
        /*0510*/ 	.word	0x00000068
        /*0514*/ 	.short	0x010a
        /*0516*/ 	.byte	0x07
	.zero		1


	//   ....[65]....
        /*0518*/ 	.word	0x00003f70
        /*051c*/ 	.word	0x000000ff
        /*0520*/ 	.word	0x00000040
        /*0524*/ 	.short	0x010a
        /*0526*/ 	.byte	0x07
	.zero		1


	//   ....[66]....
        /*0528*/ 	.word	0x000040e0
        /*052c*/ 	.word	0x000000ff
        /*0530*/ 	.word	0x00000020
        /*0534*/ 	.short	0x010b
        /*0536*/ 	.byte	0x07
	.zero		1


	//   ....[67]....
        /*0538*/ 	.word	0x000040f0
        /*053c*/ 	.word	0x000000ff
        /*0540*/ 	.word	0x00000000
        /*0544*/ 	.short	0x0101
        /*0546*/ 	.byte	0x08
	.zero		1


	//   ....[68]....
        /*0548*/ 	.word	0x00004110
        /*054c*/ 	.word	0x000000ff
        /*0550*/ 	.word	0x00000048
        /*0554*/ 	.short	0x010a
        /*0556*/ 	.byte	0x07
	.zero		1


	//   ....[69]....
        /*0558*/ 	.word	0x00004270
        /*055c*/ 	.word	0x000000ff
        /*0560*/ 	.word	0x00000028
        /*0564*/ 	.short	0x010b
        /*0566*/ 	.byte	0x07
	.zero		1


	//   ....[70]....
        /*0568*/ 	.word	0x00004280
        /*056c*/ 	.word	0x000000ff
        /*0570*/ 	.word	0x00000000
        /*0574*/ 	.short	0x0101
        /*0576*/ 	.byte	0x08
	.zero		1


	//   ....[71]....
        /*0578*/ 	.word	0x00004290
        /*057c*/ 	.word	0x000000ff
        /*0580*/ 	.word	0x00000050
        /*0584*/ 	.short	0x010a
        /*0586*/ 	.byte	0x07
	.zero		1


	//   ....[72]....
        /*0588*/ 	.word	0x00004430
        /*058c*/ 	.word	0x000000ff
        /*0590*/ 	.word	0x00000030
        /*0594*/ 	.short	0x010b
        /*0596*/ 	.byte	0x07
	.zero		1


	//   ....[73]....
        /*0598*/ 	.word	0x000044a0
        /*059c*/ 	.word	0x000000ff
        /*05a0*/ 	.word	0x00000000
        /*05a4*/ 	.short	0x0101
        /*05a6*/ 	.byte	0x08
	.zero		1


	//   ....[74]....
        /*05a8*/ 	.word	0x000044d0
        /*05ac*/ 	.word	0x000000ff
        /*05b0*/ 	.word	0x00000058
        /*05b4*/ 	.short	0x010a
        /*05b6*/ 	.byte	0x07
	.zero		1


	//   ....[75]....
        /*05b8*/ 	.word	0x000046e0
        /*05bc*/ 	.word	0x000000ff
        /*05c0*/ 	.word	0x00000038
        /*05c4*/ 	.short	0x010b
        /*05c6*/ 	.byte	0x07
	.zero		1


	//   ....[76]....
        /*05c8*/ 	.word	0x00004700
        /*05cc*/ 	.word	0x000000ff
        /*05d0*/ 	.word	0x00000000
        /*05d4*/ 	.short	0x0101
        /*05d6*/ 	.byte	0x0d
	.zero		1


	//   ....[77]....
        /*05d8*/ 	.word	0x00004730
        /*05dc*/ 	.word	0x000000ff
        /*05e0*/ 	.word	0x00000040
        /*05e4*/ 	.short	0x010a
        /*05e6*/ 	.byte	0x07
	.zero		1


	//   ....[78]....
        /*05e8*/ 	.word	0x00004750
        /*05ec*/ 	.word	0x000000ff
        /*05f0*/ 	.word	0x00000048
        /*05f4*/ 	.short	0x010a
        /*05f6*/ 	.byte	0x07
	.zero		1


	//   ....[79]....
        /*05f8*/ 	.word	0x00004770
        /*05fc*/ 	.word	0x000000ff
        /*0600*/ 	.word	0x00000050
        /*0604*/ 	.short	0x010a
        /*0606*/ 	.byte	0x07
	.zero		1


	//   ....[80]....
        /*0608*/ 	.word	0x000047b0
        /*060c*/ 	.word	0x00000000
        /*0610*/ 	.word	0x00000058
        /*0614*/ 	.short	0x010a
        /*0616*/ 	.byte	0xff
	.zero		1


	//   ....[81]....
        /*0618*/ 	.word	0x00004b10
        /*061c*/ 	.word	0x00000000
        /*0620*/ 	.word	0x00000070
        /*0624*/ 	.short	0x010a
        /*0626*/ 	.byte	0xff
	.zero		1


	//   ....[82]....
        /*0628*/ 	.word	0x00004c20
        /*062c*/ 	.word	0x00000000
        /*0630*/ 	.word	0x00000000
        /*0634*/ 	.short	0x0101
        /*0636*/ 	.byte	0xff
	.zero		1


	//   ....[83]....
        /*0638*/ 	.word	0x00005680
        /*063c*/ 	.word	0x000000ff
        /*0640*/ 	.word	0x00000020
        /*0644*/ 	.short	0x010a
        /*0646*/ 	.byte	0x30
	.zero		1


	//   ....[84]....
        /*0648*/ 	.word	0x000056f0
        /*064c*/ 	.word	0x0000004f
        /*0650*/ 	.word	0x00000090
        /*0654*/ 	.short	0x010a
        /*0656*/ 	.byte	0xff
	.zero		1


	//   ....[85]....
        /*0658*/ 	.word	0x000057a0
        /*065c*/ 	.word	0x000000ff
        /*0660*/ 	.word	0x00000020
        /*0664*/ 	.short	0x010a
        /*0666*/ 	.byte	0x30
	.zero		1


	//   ....[86]....
        /*0668*/ 	.word	0x00005880
        /*066c*/ 	.word	0x0000004f
        /*0670*/ 	.word	0x00000090
        /*0674*/ 	.short	0x010a
        /*0676*/ 	.byte	0xff
	.zero		1


	//   ....[87]....
        /*0678*/ 	.word	0x00005fb0
        /*067c*/ 	.word	0x00000000
        /*0680*/ 	.word	0x00000000
        /*0684*/ 	.short	0x0101
        /*0686*/ 	.byte	0xff
	.zero		1


	//   ....[88]....
        /*0688*/ 	.word	0x00005fc0
        /*068c*/ 	.word	0x00000003
        /*0690*/ 	.word	0x00000020
        /*0694*/ 	.short	0x010a
        /*0696*/ 	.byte	0xff
	.zero		1


	//   ....[89]....
        /*0698*/ 	.word	0x00006080
        /*069c*/ 	.word	0x00000003
        /*06a0*/ 	.word	0x00000020
        /*06a4*/ 	.short	0x010a
        /*06a6*/ 	.byte	0xff
	.zero		1


	//   ....[90]....
        /*06a8*/ 	.word	0x00006830
        /*06ac*/ 	.word	0x00000026
        /*06b0*/ 	.word	0x00000000
        /*06b4*/ 	.short	0x0101
        /*06b6*/ 	.byte	0xff
	.zero		1


	//   ....[91]....
        /*06b8*/ 	.word	0x00006850
        /*06bc*/ 	.word	0x00000053
        /*06c0*/ 	.word	0x00000020
        /*06c4*/ 	.short	0x010a
        /*06c6*/ 	.byte	0xff
	.zero		1


	//   ....[92]....
        /*06c8*/ 	.word	0x00006900
        /*06cc*/ 	.word	0x00000053
        /*06d0*/ 	.word	0x00000020
        /*06d4*/ 	.short	0x010a
        /*06d6*/ 	.byte	0xff
	.zero		1


	//   ....[93]....
        /*06d8*/ 	.word	0x000070b0
        /*06dc*/ 	.word	0x00000026
        /*06e0*/ 	.word	0x00000000
        /*06e4*/ 	.short	0x0101
        /*06e6*/ 	.byte	0xff
	.zero		1


	//   ....[94]....
        /*06e8*/ 	.word	0x000070d0
        /*06ec*/ 	.word	0x00000058
        /*06f0*/ 	.word	0x00000020
        /*06f4*/ 	.short	0x010a
        /*06f6*/ 	.byte	0xff
	.zero		1


	//   ....[95]....
        /*06f8*/ 	.word	0x00007180
        /*06fc*/ 	.word	0x00000058
        /*0700*/ 	.word	0x00000020
        /*0704*/ 	.short	0x010a
        /*0706*/ 	.byte	0xff
	.zero		1


	//   ....[96]....
        /*0708*/ 	.word	0x000074b0
        /*070c*/ 	.word	0x000000ff
        /*0710*/ 	.word	0x00000000
        /*0714*/ 	.short	0x0101
        /*0716*/ 	.byte	0x05
	.zero		1


	//   ....[97]....
        /*0718*/ 	.word	0x00007990
        /*071c*/ 	.word	0x00000002
        /*0720*/ 	.word	0x00000000
        /*0724*/ 	.short	0x0101
        /*0726*/ 	.byte	0xff
	.zero		1


	//   ....[98]....
        /*0728*/ 	.word	0x00007c00
        /*072c*/ 	.word	0x000000ff
        /*0730*/ 	.word	0x00000000
        /*0734*/ 	.short	0x0101
        /*0736*/ 	.byte	0x04
	.zero		1


	//   ....[99]....
        /*0738*/ 	.word	0x00007c20
        /*073c*/ 	.word	0x00000003
        /*0740*/ 	.word	0x000000e0
        /*0744*/ 	.short	0x010a
        /*0746*/ 	.byte	0xff
	.zero		1


	//   ....[100]....
        /*0748*/ 	.word	0x00007c80
        /*074c*/ 	.word	0x00000002
        /*0750*/ 	.word	0x00000010
        /*0754*/ 	.short	0x010a
        /*0756*/ 	.byte	0xff
	.zero		1


	//   ....[101]....
        /*0758*/ 	.word	0x00007ce0
        /*075c*/ 	.word	0x00000002
        /*0760*/ 	.word	0x00000010
        /*0764*/ 	.short	0x010a
        /*0766*/ 	.byte	0xff
	.zero		1


	//   ....[102]....
        /*0768*/ 	.word	0x00007d30
        /*076c*/ 	.word	0x00000002
        /*0770*/ 	.word	0x00000070
        /*0774*/ 	.short	0x010a
        /*0776*/ 	.byte	0xff
	.zero		1


	//   ....[103]....
        /*0778*/ 	.word	0x00007d90
        /*077c*/ 	.word	0x00000000
        /*0780*/ 	.word	0x00000000
        /*0784*/ 	.short	0x010a
        /*0786*/ 	.byte	0xff
	.zero		1


	//   ....[104]....
        /*0788*/ 	.word	0x00007de0
        /*078c*/ 	.word	0x00000000
        /*0790*/ 	.word	0x000000d0
        /*0794*/ 	.short	0x010a
        /*0796*/ 	.byte	0xff
	.zero		1


	//   ....[105]....
        /*0798*/ 	.word	0x00007e40
        /*079c*/ 	.word	0x00000000
        /*07a0*/ 	.word	0x00000080
        /*07a4*/ 	.short	0x010a
        /*07a6*/ 	.byte	0xff
	.zero		1


	//   ....[106]....
        /*07a8*/ 	.word	0x00007e90
        /*07ac*/ 	.word	0x00000000
        /*07b0*/ 	.word	0x00000070
        /*07b4*/ 	.short	0x010a
        /*07b6*/ 	.byte	0xff
	.zero		1


	//   ....[107]....
        /*07b8*/ 	.word	0x00007ef0
        /*07bc*/ 	.word	0x00000000
        /*07c0*/ 	.word	0x00000080
        /*07c4*/ 	.short	0x010a
        /*07c6*/ 	.byte	0xff
	.zero		1


	//   ....[108]....
        /*07c8*/ 	.word	0x00007f40
        /*07cc*/ 	.word	0x00000000
        /*07d0*/ 	.word	0x00000070
        /*07d4*/ 	.short	0x010a
        /*07d6*/ 	.byte	0xff
	.zero		1


	//   ....[109]....
        /*07d8*/ 	.word	0x00007fa0
        /*07dc*/ 	.word	0x00000003
        /*07e0*/ 	.word	0x000000b0
        /*07e4*/ 	.short	0x010a
        /*07e6*/ 	.byte	0xff
	.zero		1


	//   ....[110]....
        /*07e8*/ 	.word	0x00008000
        /*07ec*/ 	.word	0x00000000
        /*07f0*/ 	.word	0x00000000
        /*07f4*/ 	.short	0x010a
        /*07f6*/ 	.byte	0xff
	.zero		1


	//   ....[111]....
        /*07f8*/ 	.word	0x00008060
        /*07fc*/ 	.word	0x00000000
        /*0800*/ 	.word	0x00000000
        /*0804*/ 	.short	0x010a
        /*0806*/ 	.byte	0xff
	.zero		1


	//   ....[112]....
        /*0808*/ 	.word	0x000080c0
        /*080c*/ 	.word	0x00000000
        /*0810*/ 	.word	0x00000000
        /*0814*/ 	.short	0x010a
        /*0816*/ 	.byte	0xff
	.zero		1


	//   ....[113]....
        /*0818*/ 	.word	0x00008120
        /*081c*/ 	.word	0x00000000
        /*0820*/ 	.word	0x00000000
        /*0824*/ 	.short	0x010a
        /*0826*/ 	.byte	0xff
	.zero		1


	//   ....[114]....
        /*0828*/ 	.word	0x00008180
        /*082c*/ 	.word	0x00000000
        /*0830*/ 	.word	0x00000000
        /*0834*/ 	.short	0x010a
        /*0836*/ 	.byte	0xff
	.zero		1


	//   ....[115]....
        /*0838*/ 	.word	0x000081d0
        /*083c*/ 	.word	0x00000000
        /*0840*/ 	.word	0x00000070
        /*0844*/ 	.short	0x010a
        /*0846*/ 	.byte	0xff
	.zero		1


	//   ....[116]....
        /*0848*/ 	.word	0x00008230
        /*084c*/ 	.word	0x00000000
        /*0850*/ 	.word	0x00000068
        /*0854*/ 	.short	0x010a
        /*0856*/ 	.byte	0xff
	.zero		1


	//   ....[117]....
        /*0858*/ 	.word	0x00008290
        /*085c*/ 	.word	0x00000003
        /*0860*/ 	.word	0x00000040
        /*0864*/ 	.short	0x010a
        /*0866*/ 	.byte	0xff
	.zero		1


	//   ....[118]....
        /*0868*/ 	.word	0x000082f0
        /*086c*/ 	.word	0x00000003
        /*0870*/ 	.word	0x00000048
        /*0874*/ 	.short	0x010a
        /*0876*/ 	.byte	0xff
	.zero		1


	//   ....[119]....
        /*0878*/ 	.word	0x00008350
        /*087c*/ 	.word	0x00000003
        /*0880*/ 	.word	0x00000050
        /*0884*/ 	.short	0x010a
        /*0886*/ 	.byte	0xff
	.zero		1


	//   ....[120]....
        /*0888*/ 	.word	0x000083b0
        /*088c*/ 	.word	0x00000003
        /*0890*/ 	.word	0x00000058
        /*0894*/ 	.short	0x010a
        /*0896*/ 	.byte	0xff
	.zero		1


	//   ....[121]....
        /*0898*/ 	.word	0x00008410
        /*089c*/ 	.word	0x00000000
        /*08a0*/ 	.word	0x00000040
        /*08a4*/ 	.short	0x010a
        /*08a6*/ 	.byte	0xff
	.zero		1


	//   ....[122]....
        /*08a8*/ 	.word	0x00008470
        /*08ac*/ 	.word	0x00000000
        /*08b0*/ 	.word	0x00000048
        /*08b4*/ 	.short	0x010a
        /*08b6*/ 	.byte	0xff
	.zero		1


	//   ....[123]....
        /*08b8*/ 	.word	0x000084d0
        /*08bc*/ 	.word	0x00000000
        /*08c0*/ 	.word	0x00000050
        /*08c4*/ 	.short	0x010a
        /*08c6*/ 	.byte	0xff
	.zero		1


	//   ....[124]....
        /*08c8*/ 	.word	0x00008520
        /*08cc*/ 	.word	0x00000000
        /*08d0*/ 	.word	0x00000070
        /*08d4*/ 	.short	0x010a
        /*08d6*/ 	.byte	0xff
	.zero		1


	//   ....[125]....
        /*08d8*/ 	.word	0x00008580
        /*08dc*/ 	.word	0x00000002
        /*08e0*/ 	.word	0x00000020
        /*08e4*/ 	.short	0x010a
        /*08e6*/ 	.byte	0xff
	.zero		1


	//   ....[126]....
        /*08e8*/ 	.word	0x000085d0
        /*08ec*/ 	.word	0x0000004f
        /*08f0*/ 	.word	0x00000090
        /*08f4*/ 	.short	0x010a
        /*08f6*/ 	.byte	0xff
	.zero		1


	//   ....[127]....
        /*08f8*/ 	.word	0x00008620
        /*08fc*/ 	.word	0x00000003
        /*0900*/ 	.word	0x00000020
        /*0904*/ 	.short	0x010a
        /*0906*/ 	.byte	0xff
	.zero		1


	//   ....[128]....
        /*0908*/ 	.word	0x00008670
        /*090c*/ 	.word	0x00000053
        /*0910*/ 	.word	0x00000020
        /*0914*/ 	.short	0x010a
        /*0916*/ 	.byte	0xff
	.zero		1


	//   ....[129]....
        /*0918*/ 	.word	0x000086c0
        /*091c*/ 	.word	0x00000058
        /*0920*/ 	.word	0x00000020
        /*0924*/ 	.short	0x010a
        /*0926*/ 	.byte	0xff
	.zero		1


	//----- nvinfo : EIATTR_NUM_MBARRIERS
	.align		4
.L_47:
        /*0928*/ 	.byte	0x03, 0x38
        /*092a*/ 	.short	0x001e


	//----- nvinfo : EIATTR_EXIT_INSTR_OFFSETS
	.align		4
        /*092c*/ 	.byte	0x04, 0x1c
        /*092e*/ 	.short	(.L_49 - .L_48)


	//   ....[0]....
.L_48:
        /*0930*/ 	.word	0x000023b0


	//   ....[1]....
        /*0934*/ 	.word	0x000028a0


	//   ....[2]....
        /*0938*/ 	.word	0x00002900


	//   ....[3]....
        /*093c*/ 	.word	0x00003780


	//   ....[4]....
        /*0940*/ 	.word	0x000047e0


	//   ....[5]....
        /*0944*/ 	.word	0x00004820


	//   ....[6]....
        /*0948*/ 	.word	0x00007af0


	//   ....[7]....
        /*094c*/ 	.word	0x00007b70


	//   ....[8]....
        /*0950*/ 	.word	0x00007ba0


	//   ....[9]....
        /*0954*/ 	.word	0x00007c10


	//----- nvinfo : EIATTR_MAX_THREADS
	.align		4
.L_49:
        /*0958*/ 	.byte	0x04, 0x05
        /*095a*/ 	.short	(.L_51 - .L_50)
.L_50:
        /*095c*/ 	.word	0x00000100
        /*0960*/ 	.word	0x00000001
        /*0964*/ 	.word	0x00000001


	//----- nvinfo : EIATTR_CRS_STACK_SIZE
	.align		4
.L_51:
        /*0968*/ 	.byte	0x04, 0x1e
        /*096a*/ 	.short	(.L_53 - .L_52)
.L_52:
        /*096c*/ 	.word	0x00000000


	//----- nvinfo : EIATTR_CBANK_PARAM_SIZE
	.align		4
.L_53:
        /*0970*/ 	.byte	0x03, 0x19
        /*0972*/ 	.short	0x0800


	//----- nvinfo : EIATTR_PARAM_CBANK
	.align		4
        /*0974*/ 	.byte	0x04, 0x0a
        /*0976*/ 	.short	(.L_55 - .L_54)
	.align		4
.L_54:
        /*0978*/ 	.word	index@(.nv.constant0._ZN7cutlass13device_kernelINS_4gemm6kernel13GemmUniversalIN4cute5tupleIJiiiiEEENS1_10collective13CollectiveMmaINS1_35MainloopSm100TmaUmmaWarpSpecializedILi2ELi2ELi4ENS5_IJNS4_1CILi1EEESB_SB_EEEEENS5_IJNSA_ILi64EEENSA_ILi128EEENSA_ILi32EEEEEENS_6half_tENS5_IJlSB_lEEESI_SJ_NS4_8TiledMMAINS4_8MMA_AtomIJNS4_20SM100_MMA_F16BF16_SSISI_SI_fLi64ELi128ELNS4_4UMMA5MajorE0ELSO_0ELNSN_7ScaleInE0ELSP_0EEEEEENS4_6LayoutISC_NS5_IJNSA_ILi0EEEST_ST_EEEEENS5_IJNS4_10UnderscoreESW_SW_EEEEENS4_13SM90_TMA_LOADENS4_14ComposedLayoutINS4_7SwizzleILi2ELi4ELi3EEENS4_18smem_ptr_flag_bitsILi16EEENSS_INS5_IJNSA_ILi8EEESG_EEENS5_IJSG_SB_EEEEEEEvNS4_8identityESZ_S19_vS1A_EENS_8epilogue10collective18CollectiveEpilogueINS1C_23Sm100TmaWarpSpecializedILi4ELi2ELi16ELb1ELb0EEEJSH_NS5_IJNSS_ISE_SB_EENSS_ISG_SB_EEEEESI_SJ_SI_SJ_NS1C_6fusion15FusionCallbacksIS1G_NS1K_17LinearCombinationISI_fSI_fLNS_15FloatRoundStyleE2EEESH_S1J_JEEENS4_5SM1004TMEM4LOAD26SM100_TMEM_LOAD_16dp256b4xESZ_S19_NS4_17SM75_U32x4_LDSM_NENS4_14SM90_TMA_STOREES19_NS4_17SM90_U32x4_STSM_NENS4_39AutoVectorizingCopyWithAssumedAlignmentILi128EEEEEEvvEEEEvNT_6ParamsE)
        /*097c*/ 	.short	0x0380
        /*097e*/ 	.short	0x0800


	//----- nvinfo : EIATTR_SW_WAR
	.align		4
.L_55:
        /*0980*/ 	.byte	0x04, 0x36
        /*0982*/ 	.short	(.L_57 - .L_56)
.L_56:
        /*0984*/ 	.word	0x00000008
.L_57:


//--------------------- .nv.callgraph             --------------------------
	.section	.nv.callgraph,"",@"SHT_CUDA_CALLGRAPH"
	.align	4
	.sectionentsize	8
	.align		4
        /*0000*/ 	.word	0x00000000
	.align		4
        /*0004*/ 	.word	0xffffffff
	.align		4
        /*0008*/ 	.word	index@(_ZN7cutlass13device_kernelINS_4gemm6kernel13GemmUniversalIN4cute5tupleIJiiiiEEENS1_10collective13CollectiveMmaINS1_35MainloopSm100TmaUmmaWarpSpecializedILi2ELi2ELi4ENS5_IJNS4_1CILi1EEESB_SB_EEEEENS5_IJNSA_ILi64EEENSA_ILi128EEENSA_ILi32EEEEEENS_6half_tENS5_IJlSB_lEEESI_SJ_NS4_8TiledMMAINS4_8MMA_AtomIJNS4_20SM100_MMA_F16BF16_SSISI_SI_fLi64ELi128ELNS4_4UMMA5MajorE0ELSO_0ELNSN_7ScaleInE0ELSP_0EEEEEENS4_6LayoutISC_NS5_IJNSA_ILi0EEEST_ST_EEEEENS5_IJNS4_10UnderscoreESW_SW_EEEEENS4_13SM90_TMA_LOADENS4_14ComposedLayoutINS4_7SwizzleILi2ELi4ELi3EEENS4_18smem_ptr_flag_bitsILi16EEENSS_INS5_IJNSA_ILi8EEESG_EEENS5_IJSG_SB_EEEEEEEvNS4_8identityESZ_S19_vS1A_EENS_8epilogue10collective18CollectiveEpilogueINS1C_23Sm100TmaWarpSpecializedILi4ELi2ELi16ELb1ELb0EEEJSH_NS5_IJNSS_ISE_SB_EENSS_ISG_SB_EEEEESI_SJ_SI_SJ_NS1C_6fusion15FusionCallbacksIS1G_NS1K_17LinearCombinationISI_fSI_fLNS_15FloatRoundStyleE2EEESH_S1J_JEEENS4_5SM1004TMEM4LOAD26SM100_TMEM_LOAD_16dp256b4xESZ_S19_NS4_17SM75_U32x4_LDSM_NENS4_14SM90_TMA_STOREES19_NS4_17SM90_U32x4_STSM_NENS4_39AutoVectorizingCopyWithAssumedAlignmentILi128EEEEEEvvEEEEvNT_6ParamsE)
	.align		4
        /*000c*/ 	.word	index@(__assertfail)
	.align		4
        /*0010*/ 	.word	0x00000000
	.align		4
        /*0014*/ 	.word	0xfffffffe
	.align		4
        /*0018*/ 	.word	0x00000000
	.align		4
        /*001c*/ 	.word	0xfffffffd
	.align		4
        /*0020*/ 	.word	0x00000000
	.align		4
        /*0024*/ 	.word	0xfffffffc


//--------------------- .nv.constant4             --------------------------
	.section	.nv.constant4,"a",@progbits
	.align	8
	.align		8
.nv.constant4:
        /*0000*/ 	.dword	__assertfail
	.align		8
        /*0008*/ 	.dword	__unnamed_1
	.align		8
        /*0010*/ 	.dword	__unnamed_2
	.align		8
        /*0018*/ 	.dword	_ZN40_INTERNAL_0ad474f4_4_k_cu_7eb02c0d_275654cuda3std3__45__cpo5beginE
	.align		8
        /*0020*/ 	.dword	_ZN40_INTERNAL_0ad474f4_4_k_cu_7eb02c0d_275654cuda3std3__45__cpo3endE
	.align		8
        /*0028*/ 	.dword	_ZN40_INTERNAL_0ad474f4_4_k_cu_7eb02c0d_275654cuda3std3__45__cpo6cbeginE
	.align		8
        /*0030*/ 	.dword	_ZN40_INTERNAL_0ad474f4_4_k_cu_7eb02c0d_275654cuda3std3__45__cpo4cendE
	.align		8
        /*0038*/ 	.dword	_ZN40_INTERNAL_0ad474f4_4_k_cu_7eb02c0d_275654cuda3std3__442_GLOBAL__N__0ad474f4_4_k_cu_7eb02c0d_275656ignoreE
	.align		8
        /*0040*/ 	.dword	_ZN40_INTERNAL_0ad474f4_4_k_cu_7eb02c0d_275654cuda3std3__419piecewise_constructE
	.align		8
        /*0048*/ 	.dword	_ZN40_INTERNAL_0ad474f4_4_k_cu_7eb02c0d_275654cuda3std3__48in_placeE
	.align		8
        /*0050*/ 	.dword	_ZN40_INTERNAL_0ad474f4_4_k_cu_7eb02c0d_275654cuda3std6ranges3__45__cpo4swapE
	.align		8
        /*0058*/ 	.dword	_ZN40_INTERNAL_0ad474f4_4_k_cu_7eb02c0d_275654cuda3std6ranges3__45__cpo9iter_moveE
	.align		8
        /*0060*/ 	.dword	_ZN40_INTERNAL_0ad474f4_4_k_cu_7eb02c0d_275654cute7productE
	.align		8
        /*0068*/ 	.dword	_ZN40_INTERNAL_0ad474f4_4_k_cu_7eb02c0d_275654cute1_E
	.align		8
        /*0070*/ 	.dword	$str$25
	.align		8
        /*0078*/ 	.dword	$str$26
	.align		8
        /*0080*/ 	.dword	$str$27
	.align		8
        /*0088*/ 	.dword	$str$28


//--------------------- .text._ZN7cutlass13device_kernelINS_4gemm6kernel13GemmUniversalIN4cute5tupleIJiiiiEEENS1_10collective13CollectiveMmaINS1_35MainloopSm100TmaUmmaWarpSpecializedILi2ELi2ELi4ENS5_IJNS4_1CILi1EEESB_SB_EEEEENS5_IJNSA_ILi64EEENSA_ILi128EEENSA_ILi32EEEEEENS_6half_tENS5_IJlSB_lEEESI_SJ_NS4_8TiledMMAINS4_8MMA_AtomIJNS4_20SM100_MMA_F16BF16_SSISI_SI_fLi64ELi128ELNS4_4UMMA5MajorE0ELSO_0ELNSN_7ScaleInE0ELSP_0EEEEEENS4_6LayoutISC_NS5_IJNSA_ILi0EEEST_ST_EEEEENS5_IJNS4_10UnderscoreESW_SW_EEEEENS4_13SM90_TMA_LOADENS4_14ComposedLayoutINS4_7SwizzleILi2ELi4ELi3EEENS4_18smem_ptr_flag_bitsILi16EEENSS_INS5_IJNSA_ILi8EEESG_EEENS5_IJSG_SB_EEEEEEEvNS4_8identityESZ_S19_vS1A_EENS_8epilogue10collective18CollectiveEpilogueINS1C_23Sm100TmaWarpSpecializedILi4ELi2ELi16ELb1ELb0EEEJSH_NS5_IJNSS_ISE_SB_EENSS_ISG_SB_EEEEESI_SJ_SI_SJ_NS1C_6fusion15FusionCallbacksIS1G_NS1K_17LinearCombinationISI_fSI_fLNS_15FloatRoundStyleE2EEESH_S1J_JEEENS4_5SM1004TMEM4LOAD26SM100_TMEM_LOAD_16dp256b4xESZ_S19_NS4_17SM75_U32x4_LDSM_NENS4_14SM90_TMA_STOREES19_NS4_17SM90_U32x4_STSM_NENS4_39AutoVectorizingCopyWithAssumedAlignmentILi128EEEEEEvvEEEEvNT_6ParamsE --------------------------
	.section	.text._ZN7cutlass13device_kernelINS_4gemm6kernel13GemmUniversalIN4cute5tupleIJiiiiEEENS1_10collective13CollectiveMmaINS1_35MainloopSm100TmaUmmaWarpSpecializedILi2ELi2ELi4ENS5_IJNS4_1CILi1EEESB_SB_EEEEENS5_IJNSA_ILi64EEENSA_ILi128EEENSA_ILi32EEEEEENS_6half_tENS5_IJlSB_lEEESI_SJ_NS4_8TiledMMAINS4_8MMA_AtomIJNS4_20SM100_MMA_F16BF16_SSISI_SI_fLi64ELi128ELNS4_4UMMA5MajorE0ELSO_0ELNSN_7ScaleInE0ELSP_0EEEEEENS4_6LayoutISC_NS5_IJNSA_ILi0EEEST_ST_EEEEENS5_IJNS4_10UnderscoreESW_SW_EEEEENS4_13SM90_TMA_LOADENS4_14ComposedLayoutINS4_7SwizzleILi2ELi4ELi3EEENS4_18smem_ptr_flag_bitsILi16EEENSS_INS5_IJNSA_ILi8EEESG_EEENS5_IJSG_SB_EEEEEEEvNS4_8identityESZ_S19_vS1A_EENS_8epilogue10collective18CollectiveEpilogueINS1C_23Sm100TmaWarpSpecializedILi4ELi2ELi16ELb1ELb0EEEJSH_NS5_IJNSS_ISE_SB_EENSS_ISG_SB_EEEEESI_SJ_SI_SJ_NS1C_6fusion15FusionCallbacksIS1G_NS1K_17LinearCombinationISI_fSI_fLNS_15FloatRoundStyleE2EEESH_S1J_JEEENS4_5SM1004TMEM4LOAD26SM100_TMEM_LOAD_16dp256b4xESZ_S19_NS4_17SM75_U32x4_LDSM_NENS4_14SM90_TMA_STOREES19_NS4_17SM90_U32x4_STSM_NENS4_39AutoVectorizingCopyWithAssumedAlignmentILi128EEEEEEvvEEEEvNT_6ParamsE,"ax",@progbits
	.align	128
.text._ZN7cutlass13device_kernelINS_4gemm6kernel13GemmUniversalIN4cute5tupleIJiiiiEEENS1_10collective13CollectiveMmaINS1_35MainloopSm100TmaUmmaWarpSpecializedILi2ELi2ELi4ENS5_IJNS4_1CILi1EEESB_SB_EEEEENS5_IJNSA_ILi64EEENSA_ILi128EEENSA_ILi32EEEEEENS_6half_tENS5_IJlSB_lEEESI_SJ_NS4_8TiledMMAINS4_8MMA_AtomIJNS4_20SM100_MMA_F16BF16_SSISI_SI_fLi64ELi128ELNS4_4UMMA5MajorE0ELSO_0ELNSN_7ScaleInE0ELSP_0EEEEEENS4_6LayoutISC_NS5_IJNSA_ILi0EEEST_ST_EEEEENS5_IJNS4_10UnderscoreESW_SW_EEEEENS4_13SM90_TMA_LOADENS4_14ComposedLayoutINS4_7SwizzleILi2ELi4ELi3EEENS4_18smem_ptr_flag_bitsILi16EEENSS_INS5_IJNSA_ILi8EEESG_EEENS5_IJSG_SB_EEEEEEEvNS4_8identityESZ_S19_vS1A_EENS_8epilogue10collective18CollectiveEpilogueINS1C_23Sm100TmaWarpSpecializedILi4ELi2ELi16ELb1ELb0EEEJSH_NS5_IJNSS_ISE_SB_EENSS_ISG_SB_EEEEESI_SJ_SI_SJ_NS1C_6fusion15FusionCallbacksIS1G_NS1K_17LinearCombinationISI_fSI_fLNS_15FloatRoundStyleE2EEESH_S1J_JEEENS4_5SM1004TMEM4LOAD26SM100_TMEM_LOAD_16dp256b4xESZ_S19_NS4_17SM75_U32x4_LDSM_NENS4_14SM90_TMA_STOREES19_NS4_17SM90_U32x4_STSM_NENS4_39AutoVectorizingCopyWithAssumedAlignmentILi128EEEEEEvvEEEEvNT_6ParamsE:
        .type           _ZN7cutlass13device_kernelINS_4gemm6kernel13GemmUniversalIN4cute5tupleIJiiiiEEENS1_10collective13CollectiveMmaINS1_35MainloopSm100TmaUmmaWarpSpecializedILi2ELi2ELi4ENS5_IJNS4_1CILi1EEESB_SB_EEEEENS5_IJNSA_ILi64EEENSA_ILi128EEENSA_ILi32EEEEEENS_6half_tENS5_IJlSB_lEEESI_SJ_NS4_8TiledMMAINS4_8MMA_AtomIJNS4_20SM100_MMA_F16BF16_SSISI_SI_fLi64ELi128ELNS4_4UMMA5MajorE0ELSO_0ELNSN_7ScaleInE0ELSP_0EEEEEENS4_6LayoutISC_NS5_IJNSA_ILi0EEEST_ST_EEEEENS5_IJNS4_10UnderscoreESW_SW_EEEEENS4_13SM90_TMA_LOADENS4_14ComposedLayoutINS4_7SwizzleILi2ELi4ELi3EEENS4_18smem_ptr_flag_bitsILi16EEENSS_INS5_IJNSA_ILi8EEESG_EEENS5_IJSG_SB_EEEEEEEvNS4_8identityESZ_S19_vS1A_EENS_8epilogue10collective18CollectiveEpilogueINS1C_23Sm100TmaWarpSpecializedILi4ELi2ELi16ELb1ELb0EEEJSH_NS5_IJNSS_ISE_SB_EENSS_ISG_SB_EEEEESI_SJ_SI_SJ_NS1C_6fusion15FusionCallbacksIS1G_NS1K_17LinearCombinationISI_fSI_fLNS_15FloatRoundStyleE2EEESH_S1J_JEEENS4_5SM1004TMEM4LOAD26SM100_TMEM_LOAD_16dp256b4xESZ_S19_NS4_17SM75_U32x4_LDSM_NENS4_14SM90_TMA_STOREES19_NS4_17SM90_U32x4_STSM_NENS4_39AutoVectorizingCopyWithAssumedAlignmentILi128EEEEEEvvEEEEvNT_6ParamsE,@function
        .size           _ZN7cutlass13device_kernelINS_4gemm6kernel13GemmUniversalIN4cute5tupleIJiiiiEEENS1_10collective13CollectiveMmaINS1_35MainloopSm100TmaUmmaWarpSpecializedILi2ELi2ELi4ENS5_IJNS4_1CILi1EEESB_SB_EEEEENS5_IJNSA_ILi64EEENSA_ILi128EEENSA_ILi32EEEEEENS_6half_tENS5_IJlSB_lEEESI_SJ_NS4_8TiledMMAINS4_8MMA_AtomIJNS4_20SM100_MMA_F16BF16_SSISI_SI_fLi64ELi128ELNS4_4UMMA5MajorE0ELSO_0ELNSN_7ScaleInE0ELSP_0EEEEEENS4_6LayoutISC_NS5_IJNSA_ILi0EEEST_ST_EEEEENS5_IJNS4_10UnderscoreESW_SW_EEEEENS4_13SM90_TMA_LOADENS4_14ComposedLayoutINS4_7SwizzleILi2ELi4ELi3EEENS4_18smem_ptr_flag_bitsILi16EEENSS_INS5_IJNSA_ILi8EEESG_EEENS5_IJSG_SB_EEEEEEEvNS4_8identityESZ_S19_vS1A_EENS_8epilogue10collective18CollectiveEpilogueINS1C_23Sm100TmaWarpSpecializedILi4ELi2ELi16ELb1ELb0EEEJSH_NS5_IJNSS_ISE_SB_EENSS_ISG_SB_EEEEESI_SJ_SI_SJ_NS1C_6fusion15FusionCallbacksIS1G_NS1K_17LinearCombinationISI_fSI_fLNS_15FloatRoundStyleE2EEESH_S1J_JEEENS4_5SM1004TMEM4LOAD26SM100_TMEM_LOAD_16dp256b4xESZ_S19_NS4_17SM75_U32x4_LDSM_NENS4_14SM90_TMA_STOREES19_NS4_17SM90_U32x4_STSM_NENS4_39AutoVectorizingCopyWithAssumedAlignmentILi128EEEEEEvvEEEEvNT_6ParamsE,(.L_x_170 - _ZN7cutlass13device_kernelINS_4gemm6kernel13GemmUniversalIN4cute5tupleIJiiiiEEENS1_10collective13CollectiveMmaINS1_35MainloopSm100TmaUmmaWarpSpecializedILi2ELi2ELi4ENS5_IJNS4_1CILi1EEESB_SB_EEEEENS5_IJNSA_ILi64EEENSA_ILi128EEENSA_ILi32EEEEEENS_6half_tENS5_IJlSB_lEEESI_SJ_NS4_8TiledMMAINS4_8MMA_AtomIJNS4_20SM100_MMA_F16BF16_SSISI_SI_fLi64ELi128ELNS4_4UMMA5MajorE0ELSO_0ELNSN_7ScaleInE0ELSP_0EEEEEENS4_6LayoutISC_NS5_IJNSA_ILi0EEEST_ST_EEEEENS5_IJNS4_10UnderscoreESW_SW_EEEEENS4_13SM90_TMA_LOADENS4_14ComposedLayoutINS4_7SwizzleILi2ELi4ELi3EEENS4_18smem_ptr_flag_bitsILi16EEENSS_INS5_IJNSA_ILi8EEESG_EEENS5_IJSG_SB_EEEEEEEvNS4_8identityESZ_S19_vS1A_EENS_8epilogue10collective18CollectiveEpilogueINS1C_23Sm100TmaWarpSpecializedILi4ELi2ELi16ELb1ELb0EEEJSH_NS5_IJNSS_ISE_SB_EENSS_ISG_SB_EEEEESI_SJ_SI_SJ_NS1C_6fusion15FusionCallbacksIS1G_NS1K_17LinearCombinationISI_fSI_fLNS_15FloatRoundStyleE2EEESH_S1J_JEEENS4_5SM1004TMEM4LOAD26SM100_TMEM_LOAD_16dp256b4xESZ_S19_NS4_17SM75_U32x4_LDSM_NENS4_14SM90_TMA_STOREES19_NS4_17SM90_U32x4_STSM_NENS4_39AutoVectorizingCopyWithAssumedAlignmentILi128EEEEEEvvEEEEvNT_6ParamsE)
        .other          _ZN7cutlass13device_kernelINS_4gemm6kernel13GemmUniversalIN4cute5tupleIJiiiiEEENS1_10collective13CollectiveMmaINS1_35MainloopSm100TmaUmmaWarpSpecializedILi2ELi2ELi4ENS5_IJNS4_1CILi1EEESB_SB_EEEEENS5_IJNSA_ILi64EEENSA_ILi128EEENSA_ILi32EEEEEENS_6half_tENS5_IJlSB_lEEESI_SJ_NS4_8TiledMMAINS4_8MMA_AtomIJNS4_20SM100_MMA_F16BF16_SSISI_SI_fLi64ELi128ELNS4_4UMMA5MajorE0ELSO_0ELNSN_7ScaleInE0ELSP_0EEEEEENS4_6LayoutISC_NS5_IJNSA_ILi0EEEST_ST_EEEEENS5_IJNS4_10UnderscoreESW_SW_EEEEENS4_13SM90_TMA_LOADENS4_14ComposedLayoutINS4_7SwizzleILi2ELi4ELi3EEENS4_18smem_ptr_flag_bitsILi16EEENSS_INS5_IJNSA_ILi8EEESG_EEENS5_IJSG_SB_EEEEEEEvNS4_8identityESZ_S19_vS1A_EENS_8epilogue10collective18CollectiveEpilogueINS1C_23Sm100TmaWarpSpecializedILi4ELi2ELi16ELb1ELb0EEEJSH_NS5_IJNSS_ISE_SB_EENSS_ISG_SB_EEEEESI_SJ_SI_SJ_NS1C_6fusion15FusionCallbacksIS1G_NS1K_17LinearCombinationISI_fSI_fLNS_15FloatRoundStyleE2EEESH_S1J_JEEENS4_5SM1004TMEM4LOAD26SM100_TMEM_LOAD_16dp256b4xESZ_S19_NS4_17SM75_U32x4_LDSM_NENS4_14SM90_TMA_STOREES19_NS4_17SM90_U32x4_STSM_NENS4_39AutoVectorizingCopyWithAssumedAlignmentILi128EEEEEEvvEEEEvNT_6ParamsE,@"STO_CUDA_ENTRY STV_DEFAULT"
_ZN7cutlass13device_kernelINS_4gemm6kernel13GemmUniversalIN4cute5tupleIJiiiiEEENS1_10collective13CollectiveMmaINS1_35MainloopSm100TmaUmmaWarpSpecializedILi2ELi2ELi4ENS5_IJNS4_1CILi1EEESB_SB_EEEEENS5_IJNSA_ILi64EEENSA_ILi128EEENSA_ILi32EEEEEENS_6half_tENS5_IJlSB_lEEESI_SJ_NS4_8TiledMMAINS4_8MMA_AtomIJNS4_20SM100_MMA_F16BF16_SSISI_SI_fLi64ELi128ELNS4_4UMMA5MajorE0ELSO_0ELNSN_7ScaleInE0ELSP_0EEEEEENS4_6LayoutISC_NS5_IJNSA_ILi0EEEST_ST_EEEEENS5_IJNS4_10UnderscoreESW_SW_EEEEENS4_13SM90_TMA_LOADENS4_14ComposedLayoutINS4_7SwizzleILi2ELi4ELi3EEENS4_18smem_ptr_flag_bitsILi16EEENSS_INS5_IJNSA_ILi8EEESG_EEENS5_IJSG_SB_EEEEEEEvNS4_8identityESZ_S19_vS1A_EENS_8epilogue10collective18CollectiveEpilogueINS1C_23Sm100TmaWarpSpecializedILi4ELi2ELi16ELb1ELb0EEEJSH_NS5_IJNSS_ISE_SB_EENSS_ISG_SB_EEEEESI_SJ_SI_SJ_NS1C_6fusion15FusionCallbacksIS1G_NS1K_17LinearCombinationISI_fSI_fLNS_15FloatRoundStyleE2EEESH_S1J_JEEENS4_5SM1004TMEM4LOAD26SM100_TMEM_LOAD_16dp256b4xESZ_S19_NS4_17SM75_U32x4_LDSM_NENS4_14SM90_TMA_STOREES19_NS4_17SM90_U32x4_STSM_NENS4_39AutoVectorizingCopyWithAssumedAlignmentILi128EEEEEEvvEEEEvNT_6ParamsE:
[----:B------:R-:W1:Y:S01]  /*0000*/  LDC R1, c[0x0][0x37c] ;  /* 0x0000df00ff017b82 */ /* 0x000e620000000800 */
[----:B------:R-:W2:Y:S01]  /*0010*/  S2R R72, SR_TID.X ;  /* 0x0000000000487919 */ /* 0x000ea20000002100 */
[----:B------:R-:W3:Y:S01]  /*0020*/  LDCU.64 UR4, c[0x0][0x890] ;  /* 0x00011200ff0477ac */ /* 0x000ee20008000a00 */
[----:B------:R-:W-:Y:S02]  /*0030*/  PRMT R59, RZ, 0x7610, R59 ;  /* 0x00007610ff3b7816 */ /* 0x000fe4000000003b */
[----:B------:R-:W-:Y:S01]  /*0040*/  ELECT P5, URZ, PT ;  /* 0x0000000000ff782f */ /* 0x000fe200038a0000 */
[----:B------:R-:W4:Y:S01]  /*0050*/  LDCU.64 UR46, c[0x0][0x358] ;  /* 0x00006b00ff2e77ac */ /* 0x000f220008000a00 */
[----:B---3--:R-:W-:-:S04]  /*0060*/  UISETP.NE.U32.AND UP0, UPT, UR4, URZ, UPT ;  /* 0x000000ff0400728c */ /* 0x008fc8000bf05070 */
[----:B------:R-:W-:Y:S01]  /*0070*/  UISETP.NE.AND.EX UP0, UPT, UR5, URZ, UPT, UP0 ;  /* 0x000000ff0500728c */ /* 0x000fe2000bf05300 */
[----:B--2---:R-:W-:-:S05]  /*0080*/  SHF.R.U32.HI R65, RZ, 0x5, R72 ;  /* 0x00000005ff417819 */ /* 0x004fca0000011648 */
[----:B------:R-:W2:Y:S02]  /*0090*/  SHFL.IDX PT, R0, R65, RZ, 0x1f ;  /* 0x00001fff41007589 */ /* 0x000ea400000e0000 */
[----:B--2---:R-:W-:Y:S01]  /*00a0*/  R2UR UR8, R0 ;  /* 0x00000000000872ca */ /* 0x004fe200000e0000 */
[----:B-1--4-:R-:W-:-:S14]  /*00b0*/  BRA.U UP0, `(.L_x_0) ;  /* 0x00000001002c7547 */ /* 0x012fdc000b800000 */
[----:B------:R-:W1:Y:S02]  /*00c0*/  LDCU.64 UR6, c[0x0][0x888] ;  /* 0x00011100ff0677ac */ /* 0x000e640008000a00 */
[----:B-1----:R-:W-:-:S04]  /*00d0*/  UISETP.NE.U32.AND UP0, UPT, UR6, URZ, UPT ;  /* 0x000000ff0600728c */ /* 0x002fc8000bf05070 */
[----:B------:R-:W-:-:S09]  /*00e0*/  UISETP.NE.AND.EX UP0, UPT, UR7, URZ, UPT, UP0 ;  /* 0x000000ff0700728c */ /* 0x000fd2000bf05300 */
[----:B------:R-:W-:Y:S05]  /*00f0*/  BRA.U !UP0, `(.L_x_1) ;  /* 0x0000000108107547 */ /* 0x000fea000b800000 */
[----:B------:R-:W1:Y:S02]  /*0100*/  LDC.64 R2, c[0x0][0x888] ;  /* 0x00022200ff027b82 */ /* 0x000e640000000a00 */
[----:B-1----:R1:W5:Y:S01]  /*0110*/  LDG.E R35, desc[UR46][R2.64] ;  /* 0x0000002e02237981 */ /* 0x002362000c1e1900 */
[----:B------:R-:W-:Y:S01]  /*0120*/  HFMA2 R59, -RZ, RZ, 0, 5.9604644775390625e-08 ;  /* 0x00000001ff3b7431 */ /* 0x000fe200000001ff */
[----:B------:R-:W-:Y:S05]  /*0130*/  BRA `(.L_x_0) ;  /* 0x00000000000c7947 */ /* 0x000fea0003800000 */
.L_x_1:
[----:B------:R-:W1:Y:S01]  /*0140*/  LDCU UR6, c[0x0][0x880] ;  /* 0x00011000ff0677ac */ /* 0x000e620008000800 */
[----:B------:R-:W-:Y:S01]  /*0150*/  HFMA2 R59, -RZ, RZ, 0, 5.9604644775390625e-08 ;  /* 0x00000001ff3b7431 */ /* 0x000fe200000001ff */
[----:B-1----:R-:W-:-:S07]  /*0160*/  MOV R35, UR6 ;  /* 0x0000000600237c02 */ /* 0x002fce0008000f00 */
.L_x_0:
[----:B------:R-:W2:Y:S02]  /*0170*/  LDCU.64 UR6, c[0x0][0x8b0] ;  /* 0x00011600ff0677ac */ /* 0x000ea40008000a00 */
[----:B--2---:R-:W-:-:S04]  /*0180*/  UISETP.NE.U32.AND UP0, UPT, UR6, URZ, UPT ;  /* 0x000000ff0600728c */ /* 0x004fc8000bf05070 */
[----:B------:R-:W-:-:S09]  /*0190*/  UISETP.NE.AND.EX UP0, UPT, UR7, URZ, UPT, UP0 ;  /* 0x000000ff0700728c */ /* 0x000fd2000bf05300 */
[----:B------:R-:W-:Y:S05]  /*01a0*/  BRA.U UP0, `(.L_x_2) ;  /* 0x0000000100247547 */ /* 0x000fea000b800000 */
[----:B------:R-:W2:Y:S02]  /*01b0*/  LDCU.64 UR6, c[0x0][0x8a8] ;  /* 0x00011500ff0677ac */ /* 0x000ea40008000a00 */
[----:B--2---:R-:W-:-:S04]  /*01c0*/  UISETP.NE.U32.AND UP0, UPT, UR6, URZ, UPT ;  /* 0x000000ff0600728c */ /* 0x004fc8000bf05070 */
[----:B------:R-:W-:-:S09]  /*01d0*/  UISETP.NE.AND.EX UP0, UPT, UR7, URZ, UPT, UP0 ;  /* 0x000000ff0700728c */ /* 0x000fd2000bf05300 */
[----:B------:R-:W-:Y:S05]  /*01e0*/  BRA.U !UP0, `(.L_x_3) ;  /* 0x00000001080c7547 */ /* 0x000fea000b800000 */
[----:B-1----:R-:W1:Y:S02]  /*01f0*/  LDC.64 R2, c[0x0][0x8a8] ;  /* 0x00022a00ff027b82 */ /* 0x002e640000000a00 */
[----:B-1----:R2:W5:Y:S01]  /*0200*/  LDG.E R33, desc[UR46][R2.64] ;  /* 0x0000002e02217981 */ /* 0x002562000c1e1900 */
[----:B------:R-:W-:Y:S05]  /*0210*/  BRA `(.L_x_2) ;  /* 0x0000000000087947 */ /* 0x000fea0003800000 */
.L_x_3:
[----:B------:R-:W2:Y:S02]  /*0220*/  LDCU UR6, c[0x0][0x8a0] ;  /* 0x00011400ff0677ac */ /* 0x000ea40008000800 */
[----:B--2---:R-:W-:Y:S02]  /*0230*/  MOV R33, UR6 ;  /* 0x0000000600217c02 */ /* 0x004fe40008000f00 */
.L_x_2:
[----:B------:R-:W-:Y:S01]  /*0240*/  IMAD.U32 R0, RZ, RZ, UR8 ;  /* 0x00000008ff007e24 */ /* 0x000fe2000f8e00ff */
[----:B------:R-:W-:Y:S04]  /*0250*/  BSSY.RECONVERGENT B0, `(.L_x_4) ;  /* 0x000000c000007945 */ /* 0x000fe80003800200 */
[C---:B------:R-:W-:Y:S02]  /*0260*/  ISETP.NE.OR P1, PT, R0.reuse, 0x1, !P5 ;  /* 0x000000010000780c */ /* 0x040fe40006f25670 */
[----:B------:R-:W-:-:S11]  /*0270*/  ISETP.NE.OR P0, PT, R0, 0x3, !P5 ;  /* 0x000000030000780c */ /* 0x000fd60006f05670 */
[----:B------:R-:W-:Y:S05]  /*0280*/  @P1 BRA `(.L_x_5) ;  /* 0x0000000000201947 */ /* 0x000fea0003800000 */
[----:B------:R-:W3:Y:S02]  /*0290*/  LDCU.64 UR6, c[0x0][0x348] ;  /* 0x00006900ff0677ac */ /* 0x000ee40008000a00 */
[----:B---3--:R-:W-:Y:S02]  /*02a0*/  UIADD3 UR10, UP1, UPT, UR6, 0x80, URZ ;  /* 0x00000080060a7890 */ /* 0x008fe4000ff3e0ff */
[----:B------:R-:W-:Y:S02]  /*02b0*/  UIADD3 UR6, UP0, UPT, UR6, 0x180, URZ ;  /* 0x0000018006067890 */ /* 0x000fe4000ff1e0ff */
[----:B------:R-:W-:Y:S02]  /*02c0*/  UIADD3.X UR11, UPT, UPT, URZ, UR7, URZ, UP1, !UPT ;  /* 0x00000007ff0b7290 */ /* 0x000fe40008ffe4ff */
[----:B------:R-:W-:-:S07]  /*02d0*/  UIADD3.X UR7, UPT, UPT, URZ, UR7, URZ, UP0, !UPT ;  /* 0x00000007ff077290 */ /* 0x000fce00087fe4ff */
[----:B------:R3:W-:Y:S02]  /*02e0*/  UTMACCTL.PF [UR10] ;  /* 0x000000000a0079b9 */ /* 0x0007e40008040000 */
[----:B------:R3:W-:Y:S02]  /*02f0*/  UTMACCTL.PF [UR6] ;  /* 0x00000000060079b9 */ /* 0x0007e40008040000 */
[----:B---3--:R-:W-:Y:S01]  /*0300*/  NOP ;  /* 0x0000000000007918 */ /* 0x008fe20000000000 */
.L_x_5:
[----:B------:R-:W-:Y:S05]  /*0310*/  BSYNC.RECONVERGENT B0 ;  /* 0x0000000000007941 */ /* 0x000fea0003800200 */
.L_x_4:
[----:B------:R-:W-:Y:S04]  /*0320*/  BSSY.RECONVERGENT B0, `(.L_x_6) ;  /* 0x000000a000007945 */ /* 0x000fe80003800200 */
        /* <DEDUP_REMOVED lines=9> */
.L_x_7:
[----:B------:R-:W-:Y:S05]  /*03c0*/  BSYNC.RECONVERGENT B0 ;  /* 0x0000000000007941 */ /* 0x000fea0003800200 */
.L_x_6:
[----:B------:R-:W3:Y:S01]  /*03d0*/  LDCU.64 UR6, c[0x0][0x888] ;  /* 0x00011100ff0677ac */ /* 0x000ee20008000a00 */
[----:B------:R-:W-:Y:S02]  /*03e0*/  UISETP.EQ.U32.AND UP1, UPT, UR4, URZ, UPT ;  /* 0x000000ff0400728c */ /* 0x000fe4000bf22070 */
[----:B------:R-:W-:Y:S02]  /*03f0*/  UPLOP3.LUT UP2, UPT, UPT, UPT, UPT, 0x80, 0x8 ;  /* 0x000000000008789c */ /* 0x000fe40003f4f070 */
[----:B---3--:R-:W-:-:S04]  /*0400*/  UISETP.NE.U32.AND UP0, UPT, UR6, URZ, UPT ;  /* 0x000000ff0600728c */ /* 0x008fc8000bf05070 */
[----:B------:R-:W-:-:S04]  /*0410*/  UISETP.NE.AND.EX UP0, UPT, UR7, URZ, UPT, UP0 ;  /* 0x000000ff0700728c */ /* 0x000fc8000bf05300 */
[----:B------:R-:W-:-:S04]  /*0420*/  UISETP.EQ.OR.EX UP3, UPT, UR5, URZ, !UP0, UP1 ;  /* 0x000000ff0500728c */ /* 0x000fc8000c762710 */
[----:B------:R-:W-:-:S05]  /*0430*/  UP2UR UR50, UPR, URZ, 0x8 ;  /* 0x00000008ff327883 */ /* 0x000fca0008000000 */
[----:B------:R-:W-:Y:S07]  /*0440*/  BRA.U !UP3, `(.L_x_8) ;  /* 0x000000010b207547 */ /* 0x000fee000b800000 */
[----:B------:R-:W-:Y:S01]  /*0450*/  UISETP.NE.U32.AND UP2, UPT, UR4, URZ, UPT ;  /* 0x000000ff0400728c */ /* 0x000fe2000bf45070 */
[----:B-----5:R-:W-:Y:S01]  /*0460*/  FSETP.NEU.AND P0, PT, R35, RZ, PT ;  /* 0x000000ff2300720b */ /* 0x020fe20003f0d000 */
[----:B------:R-:W-:Y:S02]  /*0470*/  USEL UR4, URZ, 0xffffffff, UP0 ;  /* 0xffffffffff047887 */ /* 0x000fe40008000000 */
[----:B------:R-:W-:-:S10]  /*0480*/  UISETP.NE.AND.EX UP2, UPT, UR5, URZ, UPT, UP2 ;  /* 0x000000ff0500728c */ /* 0x000fd4000bf45320 */
[----:B------:R-:W-:Y:S01]  /*0490*/  VOTEU.ANY UP1, P0 ;  /* 0x0000000000ff7886 */ /* 0x000fe20000020100 */
[----:B------:R-:W-:-:S04]  /*04a0*/  @!UP2 USEL UR4, URZ, 0xffffffff, UP1 ;  /* 0xffffffffff04a887 */ /* 0x000fc80008800000 */
[----:B------:R-:W-:-:S04]  /*04b0*/  ULOP3.LUT UR4, UR4, 0x1, URZ, 0xc0, !UPT ;  /* 0x0000000104047892 */ /* 0x000fc8000f8ec0ff */
[----:B------:R-:W-:-:S11]  /*04c0*/  UISETP.NE.U32.AND UP2, UPT, UR4, 0x1, UPT ;  /* 0x000000010400788c */ /* 0x000fd6000bf45070 */
.L_x_8:
[----:B-12---:R-:W1:Y:S01]  /*04d0*/  SHFL.IDX PT, R2, R65, RZ, 0x1f ;  /* 0x00001fff41027589 */ /* 0x006e6200000e0000 */
[----:B------:R-:W-:-:S04]  /*04e0*/  UISETP.NE.AND UP1, UPT, UR8, 0x2, UPT ;  /* 0x000000020800788c */ /* 0x000fc8000bf25270 */
[----:B------:R-:W-:Y:S01]  /*04f0*/  USEL UR6, URZ, 0x1, UP1 ;  /* 0x00000001ff067887 */ /* 0x000fe20008800000 */
[----:B-1----:R-:W-:-:S13]  /*0500*/  ISETP.NE.AND P0, PT, R2, RZ, PT ;  /* 0x000000ff0200720c */ /* 0x002fda0003f05270 */
[----:B------:R-:W-:Y:S05]  /*0510*/  @P0 BRA `(.L_x_9) ;  /* 0x0000000000380947 */ /* 0x000fea0003800000 */
[----:B------:R-:W1:Y:S01]  /*0520*/  S2UR UR5, SR_CgaCtaId ;  /* 0x00000000000579c3 */ /* 0x000e620000008800 */
[----:B------:R-:W-:Y:S01]  /*0530*/  UMOV UR7, 0x400 ;  /* 0x0000040000077882 */ /* 0x000fe20000000000 */
[----:B------:R-:W-:Y:S01]  /*0540*/  UMOV UR4, 0x1 ;  /* 0x0000000100047882 */ /* 0x000fe20000000000 */
[----:B------:R-:W-:Y:S01]  /*0550*/  ELECT P0, URZ, PT ;  /* 0x0000000000ff782f */ /* 0x000fe20003800000 */
[----:B------:R-:W-:-:S04]  /*0560*/  UIADD3 UR10, UPT, UPT, -UR4, 0x100000, URZ ;  /* 0x00100000040a7890 */ /* 0x000fc8000fffe1ff */
[----:B------:R-:W-:Y:S02]  /*0570*/  USHF.L.U32 UR11, UR10, 0xb, URZ ;  /* 0x0000000b0a0b7899 */ /* 0x000fe400080006ff */
[----:B------:R-:W-:Y:S02]  /*0580*/  USHF.L.U32 UR10, UR10, 0x1, URZ ;  /* 0x000000010a0a7899 */ /* 0x000fe400080006ff */
[----:B-1----:R-:W-:Y:S01]  /*0590*/  ULEA UR5, UR5, UR7, 0x18 ;  /* 0x0000000705057291 */ /* 0x002fe2000f8ec0ff */
[----:B------:R-:W1:Y:S11]  /*05a0*/  FENCE.VIEW.ASYNC.S ;  /* 0x00000000000073c6 */ /* 0x000e760000000000 */
[----:B-1----:R1:W2:Y:S01]  /*05b0*/  SYNCS.EXCH.64 URZ, [UR5], UR10 ;  /* 0x0000000a05ff75b2 */ /* 0x0022a20008000100 */
[----:B------:R1:W3:Y:S01]  /*05c0*/  SYNCS.EXCH.64 URZ, [UR5+0x10], UR10 ;  /* 0x0000100a05ff75b2 */ /* 0x0002e20008000100 */
[----:B------:R1:W4:Y:S01]  /*05d0*/  SYNCS.EXCH.64 URZ, [UR5+0x8], UR10 ;  /* 0x0000080a05ff75b2 */ /* 0x0003220008000100 */
[----:B------:R1:W1:Y:S01]  /*05e0*/  SYNCS.EXCH.64 URZ, [UR5+0x18], UR10 ;  /* 0x0000180a05ff75b2 */ /* 0x0002620008000100 */
[----:B------:R-:W-:Y:S01]  /*05f0*/  NOP ;  /* 0x0000000000007918 */ /* 0x000fe20000000000 */
.L_x_9:
[----:B------:R-:W2:Y:S01]  /*0600*/  SHFL.IDX PT, R2, R65, RZ, 0x1f ;  /* 0x00001fff41027589 */ /* 0x000ea200000e0000 */
[----:B------:R-:W-:Y:S01]  /*0610*/  NOP ;  /* 0x0000000000007918 */ /* 0x000fe20000000000 */
[----:B--2---:R-:W-:-:S13]  /*0620*/  ISETP.NE.AND P0, PT, R2, 0x1, PT ;  /* 0x000000010200780c */ /* 0x004fda0003f05270 */
[----:B------:R-:W-:Y:S05]  /*0630*/  @P0 BRA `(.L_x_10) ;  /* 0x0000000000580947 */ /* 0x000fea0003800000 */
[----:B------:R-:W2:Y:S01]  /*0640*/  S2UR UR7, SR_CgaCtaId ;  /* 0x00000000000779c3 */ /* 0x000ea20000008800 */
[----:B------:R-:W-:Y:S01]  /*0650*/  UMOV UR9, 0x400 ;  /* 0x0000040000097882 */ /* 0x000fe20000000000 */
[----:B-1----:R-:W-:Y:S01]  /*0660*/  UMOV UR5, 0x20 ;  /* 0x0000002000057882 */ /* 0x002fe20000000000 */
[----:B------:R-:W-:Y:S01]  /*0670*/  UMOV UR4, 0x80 ;  /* 0x0000008000047882 */ /* 0x000fe20000000000 */
[----:B------:R-:W-:-:S04]  /*0680*/  UIADD3 UR10, UPT, UPT, -UR5, 0x100000, URZ ;  /* 0x00100000050a7890 */ /* 0x000fc8000fffe1ff */
[----:B------:R-:W-:Y:S02]  /*0690*/  USHF.L.U32 UR11, UR10, 0xb, URZ ;  /* 0x0000000b0a0b7899 */ /* 0x000fe400080006ff */
[----:B------:R-:W-:Y:S02]  /*06a0*/  USHF.L.U32 UR10, UR10, 0x1, URZ ;  /* 0x000000010a0a7899 */ /* 0x000fe400080006ff */
[----:B------:R-:W-:-:S04]  /*06b0*/  UIADD3 UR4, UPT, UPT, -UR4, 0x100000, URZ ;  /* 0x0010000004047890 */ /* 0x000fc8000fffe1ff */
[----:B------:R-:W-:Y:S02]  /*06c0*/  USHF.L.U32 UR5, UR4, 0xb, URZ ;  /* 0x0000000b04057899 */ /* 0x000fe400080006ff */
[----:B------:R-:W-:Y:S01]  /*06d0*/  USHF.L.U32 UR4, UR4, 0x1, URZ ;  /* 0x0000000104047899 */ /* 0x000fe200080006ff */
[----:B------:R-:W-:Y:S01]  /*06e0*/  ELECT P0, URZ, PT ;  /* 0x0000000000ff782f */ /* 0x000fe20003800000 */
[----:B--2---:R-:W-:Y:S01]  /*06f0*/  ULEA UR7, UR7, UR9, 0x18 ;  /* 0x0000000907077291 */ /* 0x004fe2000f8ec0ff */
[----:B------:R-:W1:Y:S11]  /*0700*/  FENCE.VIEW.ASYNC.S ;  /* 0x00000000000073c6 */ /* 0x000e760000000000 */
[----:B-1----:R2:W1:Y:S01]  /*0710*/  SYNCS.EXCH.64 URZ, [UR7+0x20], UR10 ;  /* 0x0000200a07ff75b2 */ /* 0x0024620008000100 */
[----:B------:R2:W1:Y:S01]  /*0720*/  SYNCS.EXCH.64 URZ, [UR7+0x40], UR4 ;  /* 0x0000400407ff75b2 */ /* 0x0004620008000100 */
[----:B------:R2:W1:Y:S01]  /*0730*/  SYNCS.EXCH.64 URZ, [UR7+0x28], UR10 ;  /* 0x0000280a07ff75b2 */ /* 0x0004620008000100 */
[----:B------:R2:W1:Y:S01]  /*0740*/  SYNCS.EXCH.64 URZ, [UR7+0x48], UR4 ;  /* 0x0000480407ff75b2 */ /* 0x0004620008000100 */
[----:B------:R2:W1:Y:S01]  /*0750*/  SYNCS.EXCH.64 URZ, [UR7+0x30], UR10 ;  /* 0x0000300a07ff75b2 */ /* 0x0004620008000100 */
[----:B------:R2:W1:Y:S01]  /*0760*/  SYNCS.EXCH.64 URZ, [UR7+0x50], UR4 ;  /* 0x0000500407ff75b2 */ /* 0x0004620008000100 */
[----:B------:R2:W1:Y:S01]  /*0770*/  SYNCS.EXCH.64 URZ, [UR7+0x38], UR10 ;  /* 0x0000380a07ff75b2 */ /* 0x0004620008000100 */
[----:B------:R2:W1:Y:S02]  /*0780*/  SYNCS.EXCH.64 URZ, [UR7+0x58], UR4 ;  /* 0x0000580407ff75b2 */ /* 0x0004640008000100 */
[----:B--2---:R-:W-:Y:S01]  /*0790*/  NOP ;  /* 0x0000000000007918 */ /* 0x004fe20000000000 */
.L_x_10:
[----:B------:R-:W2:Y:S01]  /*07a0*/  SHFL.IDX PT, R2, R65, RZ, 0x1f ;  /* 0x00001fff41027589 */ /* 0x000ea200000e0000 */
[----:B------:R-:W-:Y:S01]  /*07b0*/  NOP ;  /* 0x0000000000007918 */ /* 0x000fe20000000000 */
[----:B--2---:R-:W-:-:S13]  /*07c0*/  ISETP.NE.AND P0, PT, R2, 0x3, PT ;  /* 0x000000030200780c */ /* 0x004fda0003f05270 */
[----:B------:R-:W-:Y:S05]  /*07d0*/  @P0 BRA `(.L_x_11) ;  /* 0x0000000000300947 */ /* 0x000fea0003800000 */
[----:B-1----:R-:W1:Y:S01]  /*07e0*/  S2UR UR5, SR_CgaCtaId ;  /* 0x00000000000579c3 */ /* 0x002e620000008800 */
        /* <DEDUP_REMOVED lines=8> */
[----:B-1----:R2:W1:Y:S01]  /*0870*/  SYNCS.EXCH.64 URZ, [UR5+0x60], UR10 ;  /* 0x0000600a05ff75b2 */ /* 0x0024620008000100 */
[----:B------:R2:W1:Y:S02]  /*0880*/  SYNCS.EXCH.64 URZ, [UR5+0x68], UR10 ;  /* 0x0000680a05ff75b2 */ /* 0x0004640008000100 */
[----:B--2---:R-:W-:Y:S01]  /*0890*/  NOP ;  /* 0x0000000000007918 */ /* 0x004fe20000000000 */
.L_x_11:
[----:B------:R-:W2:Y:S01]  /*08a0*/  SHFL.IDX PT, R2, R65, RZ, 0x1f ;  /* 0x00001fff41027589 */ /* 0x000ea200000e0000 */
[----:B------:R-:W-:Y:S01]  /*08b0*/  NOP ;  /* 0x0000000000007918 */ /* 0x000fe20000000000 */
[----:B--2---:R-:W-:-:S13]  /*08c0*/  ISETP.NE.AND P0, PT, R2, 0x4, PT ;  /* 0x000000040200780c */ /* 0x004fda0003f05270 */
[----:B------:R-:W-:Y:S05]  /*08d0*/  @P0 BRA `(.L_x_12) ;  /* 0x00000000004c0947 */ /* 0x000fea0003800000 */
[----:B-1----:R-:W1:Y:S01]  /*08e0*/  S2UR UR5, SR_CgaCtaId ;  /* 0x00000000000579c3 */ /* 0x002e620000008800 */
[----:B------:R-:W-:Y:S01]  /*08f0*/  UMOV UR9, 0x100 ;  /* 0x0000010000097882 */ /* 0x000fe20000000000 */
[----:B------:R-:W-:Y:S01]  /*0900*/  UMOV UR7, 0x400 ;  /* 0x0000040000077882 */ /* 0x000fe20000000000 */
[----:B------:R-:W-:Y:S01]  /*0910*/  USEL UR9, UR9, 0xe0, UP2 ;  /* 0x000000e009097887 */ /* 0x000fe20009000000 */
[----:B------:R-:W-:Y:S01]  /*0920*/  UMOV UR4, 0x1 ;  /* 0x0000000100047882 */ /* 0x000fe20000000000 */
[----:B------:R-:W-:Y:S01]  /*0930*/  ELECT P0, URZ, PT ;  /* 0x0000000000ff782f */ /* 0x000fe20003800000 */
[----:B------:R-:W-:-:S04]  /*0940*/  UIADD3 UR10, UPT, UPT, -UR4, 0x100000, URZ ;  /* 0x00100000040a7890 */ /* 0x000fc8000fffe1ff */
[----:B------:R-:W-:Y:S02]  /*0950*/  USHF.L.U32 UR11, UR10, 0xb, URZ ;  /* 0x0000000b0a0b7899 */ /* 0x000fe400080006ff */
[----:B------:R-:W-:Y:S02]  /*0960*/  USHF.L.U32 UR10, UR10, 0x1, URZ ;  /* 0x000000010a0a7899 */ /* 0x000fe400080006ff */
[----:B------:R-:W-:-:S04]  /*0970*/  UIADD3 UR12, UPT, UPT, -UR9, 0x100000, URZ ;  /* 0x00100000090c7890 */ /* 0x000fc8000fffe1ff */
[----:B------:R-:W-:Y:S02]  /*0980*/  USHF.L.U32 UR13, UR12, 0xb, URZ ;  /* 0x0000000b0c0d7899 */ /* 0x000fe400080006ff */
[----:B------:R-:W-:Y:S02]  /*0990*/  USHF.L.U32 UR12, UR12, 0x1, URZ ;  /* 0x000000010c0c7899 */ /* 0x000fe400080006ff */
[----:B-1----:R-:W-:Y:S01]  /*09a0*/  ULEA UR5, UR5, UR7, 0x18 ;  /* 0x0000000705057291 */ /* 0x002fe2000f8ec0ff */
[----:B------:R-:W1:Y:S11]  /*09b0*/  FENCE.VIEW.ASYNC.S ;  /* 0x00000000000073c6 */ /* 0x000e760000000000 */
[----:B-1----:R2:W1:Y:S01]  /*09c0*/  SYNCS.EXCH.64 URZ, [UR5+0x70], UR10 ;  /* 0x0000700a05ff75b2 */ /* 0x0024620008000100 */
[----:B------:R2:W1:Y:S01]  /*09d0*/  SYNCS.EXCH.64 URZ, [UR5+0x80], UR12 ;  /* 0x0000800c05ff75b2 */ /* 0x0004620008000100 */
[----:B------:R2:W1:Y:S01]  /*09e0*/  SYNCS.EXCH.64 URZ, [UR5+0x78], UR10 ;  /* 0x0000780a05ff75b2 */ /* 0x0004620008000100 */
[----:B------:R2:W1:Y:S02]  /*09f0*/  SYNCS.EXCH.64 URZ, [UR5+0x88], UR12 ;  /* 0x0000880c05ff75b2 */ /* 0x0004640008000100 */
[----:B--2---:R-:W-:Y:S01]  /*0a00*/  NOP ;  /* 0x0000000000007918 */ /* 0x004fe20000000000 */
.L_x_12:
        /* <DEDUP_REMOVED lines=26> */
.L_x_13:
        /* <DEDUP_REMOVED lines=18> */
.L_x_14:
[----:B-1----:R-:W1:Y:S01]  /*0cd0*/  S2UR UR5, SR_CTAID.X ;  /* 0x00000000000579c3 */ /* 0x002e620000002500 */
[----:B------:R-:W-:-:S05]  /*0ce0*/  CS2R.32 R60, SR_CgaSize ;  /* 0x00000000003c7805 */ /* 0x000fca0000008a00 */
[----:B------:R-:W-:-:S05]  /*0cf0*/  IMAD R60, R60, -0xa0, RZ ;  /* 0xffffff603c3c7824 */ /* 0x000fca00078e02ff */
[----:B------:R-:W-:-:S14]  /*0d00*/  R2UR UR9, R60 ;  /* 0x000000003c0972ca */ /* 0x000fdc00000e0000 */
[----:B------:R-:W2:Y:S01]  /*0d10*/  LDCU UR9, c[0x0][UR9+0x2b0] ;  /* 0x00005600090977ac */ /* 0x000ea20008000800 */
[----:B------:R-:W-:Y:S01]  /*0d20*/  NOP ;  /* 0x0000000000007918 */ /* 0x000fe20000000000 */
[----:B------:R-:W-:-:S05]  /*0d30*/  CS2R.32 R60, SR_CgaSize ;  /* 0x00000000003c7805 */ /* 0x000fca0000008a00 */
[----:B------:R-:W-:-:S05]  /*0d40*/  IMAD R60, R60, -0xa0, RZ ;  /* 0xffffff603c3c7824 */ /* 0x000fca00078e02ff */
[----:B------:R-:W-:-:S14]  /*0d50*/  R2UR UR7, R60 ;  /* 0x000000003c0772ca */ /* 0x000fdc00000e0000 */
[----:B------:R-:W3:Y:S01]  /*0d60*/  LDCU UR7, c[0x0][UR7+0x2b4] ;  /* 0x00005680070777ac */ /* 0x000ee20008000800 */
[----:B------:R-:W4:Y:S08]  /*0d70*/  S2UR UR4, SR_CTAID.Y ;  /* 0x00000000000479c3 */ /* 0x000f300000002600 */
[----:B------:R-:W3:Y:S01]  /*0d80*/  LDC R9, c[0x0][0xb24] ;  /* 0x0002c900ff097b82 */ /* 0x000ee20000000800 */
[----:B-1----:R-:W-:-:S02]  /*0d90*/  I2FP.F32.U32 R4, UR5 ;  /* 0x0000000500047c45 */ /* 0x002fc40008201000 */
[----:B------:R-:W-:-:S05]  /*0da0*/  CS2R.32 R5, SR_CgaSize ;  /* 0x0000000000057805 */ /* 0x000fca0000008a00 */
[----:B------:R-:W-:-:S06]  /*0db0*/  IMAD R5, R5, -0xa0, RZ ;  /* 0xffffff6005057824 */ /* 0x000fcc00078e02ff */
[----:B------:R-:W1:Y:S01]  /*0dc0*/  LDC R5, c[0x0][R5+0x2a0] ;  /* 0x0000a80005057b82 */ /* 0x000e620000000800 */
[----:B------:R-:W-:Y:S01]  /*0dd0*/  MOV R21, UR5 ;  /* 0x0000000500157c02 */ /* 0x000fe20008000f00 */
[----:B--2---:R-:W-:Y:S01]  /*0de0*/  FMUL R4, R4, UR9 ;  /* 0x0000000904047c20 */ /* 0x004fe20008400000 */
[----:B----4-:R-:W-:Y:S02]  /*0df0*/  I2FP.F32.U32 R2, UR4 ;  /* 0x0000000400027c45 */ /* 0x010fe40008201000 */
[----:B------:R-:W-:-:S05]  /*0e00*/  CS2R.32 R3, SR_CgaSize ;  /* 0x0000000000037805 */ /* 0x000fca0000008a00 */
[----:B------:R-:W-:-:S06]  /*0e10*/  IMAD R3, R3, -0xa0, RZ ;  /* 0xffffff6003037824 */ /* 0x000fcc00078e02ff */
[----:B------:R-:W2:Y:S01]  /*0e20*/  LDC R3, c[0x0][R3+0x2a4] ;  /* 0x0000a90003037b82 */ /* 0x000ea20000000800 */
[----:B------:R-:W4:Y:S01]  /*0e30*/  F2I.U32.TRUNC.NTZ R60, R4 ;  /* 0x00000004003c7305 */ /* 0x000f22000020f000 */
[----:B------:R-:W-:Y:S01]  /*0e40*/  MOV R20, UR4 ;  /* 0x0000000400147c02 */ /* 0x000fe20008000f00 */
[----:B---3--:R-:W-:-:S05]  /*0e50*/  FMUL R2, R2, UR7 ;  /* 0x0000000702027c20 */ /* 0x008fca0008400000 */
[----:B------:R-:W-:Y:S01]  /*0e60*/  BAR.SYNC.DEFER_BLOCKING 0x0 ;  /* 0x0000000000007b1d */ /* 0x000fe20000010000 */
[----:B------:R-:W-:-:S05]  /*0e70*/  ISETP.GE.AND P0, PT, R9, 0x1, PT ;  /* 0x000000010900780c */ /* 0x000fca0003f06270 */
[----:B------:R-:W3:Y:S02]  /*0e80*/  F2I.U32.TRUNC.NTZ R58, R2 ;  /* 0x00000002003a7305 */ /* 0x000ee4000020f000 */
[----:B------:R-:W2:Y:S01]  /*0e90*/  S2UR UR36, SR_CTAID.Z ;  /* 0x00000000002479c3 */ /* 0x000ea20000002700 */
[----:B----4-:R-:W-:-:S05]  /*0ea0*/  IADD3 R60, PT, PT, -R60, RZ, RZ ;  /* 0x000000ff3c3c7210 */ /* 0x010fca0007ffe1ff */
[----:B-1----:R-:W-:Y:S01]  /*0eb0*/  IMAD R60, R5, R60, UR5 ;  /* 0x00000005053c7e24 */ /* 0x002fe2000f8e023c */
[----:B---3--:R-:W-:-:S05]  /*0ec0*/  IADD3 R58, PT, PT, -R58, RZ, RZ ;  /* 0x000000ff3a3a7210 */ /* 0x008fca0007ffe1ff */
[----:B--2---:R-:W-:Y:S01]  /*0ed0*/  IMAD R58, R3, R58, UR4 ;  /* 0x00000004033a7e24 */ /* 0x004fe2000f8e023a */
[----:B------:R-:W-:Y:S06]  /*0ee0*/  @!P0 BRA `(.L_x_15) ;  /* 0x0000000000b88947 */ /* 0x000fec0003800000 */
[----:B------:R-:W1:Y:S01]  /*0ef0*/  LDC.64 R4, c[0x0][0xb18] ;  /* 0x0002c600ff047b82 */ /* 0x000e620000000a00 */
[----:B------:R-:W-:-:S07]  /*0f00*/  ISETP.NE.AND P0, PT, R9, 0x1, PT ;  /* 0x000000010900780c */ /* 0x000fce0003f05270 */
[----:B------:R-:W2:Y:S08]  /*0f10*/  LDC R10, c[0x0][0xb0c] ;  /* 0x0002c300ff0a7b82 */ /* 0x000eb00000000800 */
[----:B------:R-:W3:Y:S08]  /*0f20*/  LDC R11, c[0x0][0x370] ;  /* 0x0000dc00ff0b7b82 */ /* 0x000ef00000000800 */
[----:B------:R-:W4:Y:S01]  /*0f30*/  LDC R12, c[0x0][0x374] ;  /* 0x0000dd00ff0c7b82 */ /* 0x000f220000000800 */
[----:B-1----:R-:W-:-:S07]  /*0f40*/  ISETP.NE.AND P1, PT, R4, 0x1, PT ;  /* 0x000000010400780c */ /* 0x002fce0003f25270 */
[----:B------:R-:W3:Y:S01]  /*0f50*/  LDC.64 R6, c[0x0][0xb10] ;  /* 0x0002c400ff067b82 */ /* 0x000ee20000000a00 */
[----:B--2---:R-:W-:-:S07]  /*0f60*/  ISETP.NE.AND P2, PT, R10, 0x1, PT ;  /* 0x000000010a00780c */ /* 0x004fce0003f45270 */
[----:B------:R-:W1:Y:S08]  /*0f70*/  LDC R8, c[0x0][0xb20] ;  /* 0x0002c800ff087b82 */ /* 0x000e700000000800 */
[----:B------:R-:W2:Y:S01]  /*0f80*/  LDC.64 R2, c[0x0][0xb28] ;  /* 0x0002ca00ff027b82 */ /* 0x000ea20000000a00 */
[----:B----4-:R-:W-:-:S04]  /*0f90*/  IMAD.HI.U32 R13, R12, R5, RZ ;  /* 0x000000050c0d7227 */ /* 0x010fc800078e00ff */
[----:B------:R-:W-:-:S04]  /*0fa0*/  IMAD.HI.U32 R5, R20, R5, RZ ;  /* 0x0000000514057227 */ /* 0x000fc800078e00ff */
[----:B---3--:R-:W-:-:S04]  /*0fb0*/  IMAD.HI.U32 R14, R11, R6, RZ ;  /* 0x000000060b0e7227 */ /* 0x008fc800078e00ff */
[C---:B------:R-:W-:Y:S01]  /*0fc0*/  IMAD.HI.U32 R16, R21.reuse, R6, RZ ;  /* 0x0000000615107227 */ /* 0x040fe200078e00ff */
[-C--:B------:R-:W-:Y:S02]  /*0fd0*/  @P2 SHF.R.U32.HI R11, RZ, R7.reuse, R14 ;  /* 0x00000007ff0b2219 */ /* 0x080fe4000001160e */
[-C--:B-1----:R-:W-:Y:S02]  /*0fe0*/  @P1 SHF.R.U32.HI R12, RZ, R8.reuse, R13 ;  /* 0x00000008ff0c1219 */ /* 0x082fe4000001160d */
[----:B------:R-:W-:Y:S02]  /*0ff0*/  SHF.R.U32.HI R5, RZ, R8, R5 ;  /* 0x00000008ff057219 */ /* 0x000fe40000011605 */
[----:B------:R-:W-:Y:S02]  /*1000*/  SHF.R.U32.HI R16, RZ, R7, R16 ;  /* 0x00000007ff107219 */ /* 0x000fe40000011610 */
[----:B------:R-:W-:Y:S01]  /*1010*/  SEL R5, R20, R5, !P1 ;  /* 0x0000000514057207 */ /* 0x000fe20004800000 */
[----:B--2---:R-:W-:Y:S01]  /*1020*/  IMAD.HI.U32 R14, R12, R2, RZ ;  /* 0x000000020c0e7227 */ /* 0x004fe200078e00ff */
[----:B------:R-:W-:-:S02]  /*1030*/  SEL R7, R21, R16, !P2 ;  /* 0x0000001015077207 */ /* 0x000fc40005000000 */
[----:B------:R-:W-:Y:S01]  /*1040*/  IADD3 R13, PT, PT, -R5, RZ, RZ ;  /* 0x000000ff050d7210 */ /* 0x000fe20007ffe1ff */
[----:B------:R-:W-:Y:S01]  /*1050*/  IMAD.HI.U32 R6, R11, R2, RZ ;  /* 0x000000020b067227 */ /* 0x000fe200078e00ff */
[----:B------:R-:W-:-:S03]  /*1060*/  @P0 SHF.R.U32.HI R12, RZ, R3, R14 ;  /* 0x00000003ff0c0219 */ /* 0x000fc6000001160e */
[----:B------:R-:W-:Y:S01]  /*1070*/  IMAD R13, R4, R13, R20 ;  /* 0x0000000d040d7224 */ /* 0x000fe200078e0214 */
[----:B------:R-:W-:Y:S01]  /*1080*/  @P0 SHF.R.U32.HI R11, RZ, R3, R6 ;  /* 0x00000003ff0b0219 */ /* 0x000fe20000011606 */
[----:B------:R-:W-:-:S04]  /*1090*/  IMAD R12, R12, R9, RZ ;  /* 0x000000090c0c7224 */ /* 0x000fc800078e02ff */
[----:B------:R-:W-:Y:S01]  /*10a0*/  IMAD R6, R11, R9, RZ ;  /* 0x000000090b067224 */ /* 0x000fe200078e02ff */
[----:B------:R-:W-:-:S04]  /*10b0*/  ISETP.GE.AND P1, PT, R5, R12, PT ;  /* 0x0000000c0500720c */ /* 0x000fc80003f26270 */
[----:B------:R-:W-:Y:S01]  /*10c0*/  ISETP.GE.OR P1, PT, R7, R6, P1 ;  /* 0x000000060700720c */ /* 0x000fe20000f26670 */
[----:B------:R-:W-:-:S05]  /*10d0*/  IMAD.HI.U32 R6, R5, R2, RZ ;  /* 0x0000000205067227 */ /* 0x000fca00078e00ff */
[----:B------:R-:W-:-:S04]  /*10e0*/  SHF.R.U32.HI R6, RZ, R3, R6 ;  /* 0x00000003ff067219 */ /* 0x000fc80000011606 */
[----:B------:R-:W-:-:S03]  /*10f0*/  SEL R6, R5, R6, !P0 ;  /* 0x0000000605067207 */ /* 0x000fc60004000000 */
[----:B------:R-:W-:Y:S01]  /*1100*/  @!P1 IMAD.HI.U32 R8, R7, R2, RZ ;  /* 0x0000000207089227 */ /* 0x000fe200078e00ff */
[----:B------:R-:W-:-:S04]  /*1110*/  IADD3 R2, PT, PT, -R6, RZ, RZ ;  /* 0x000000ff06027210 */ /* 0x000fc80007ffe1ff */
[----:B------:R-:W-:Y:S01]  /*1120*/  @!P1 SHF.R.U32.HI R8, RZ, R3, R8 ;  /* 0x00000003ff089219 */ /* 0x000fe20000011608 */
[----:B------:R-:W-:-:S03]  /*1130*/  IMAD R2, R9, R2, R5 ;  /* 0x0000000209027224 */ /* 0x000fc600078e0205 */
[----:B------:R-:W-:-:S05]  /*1140*/  @!P1 SEL R3, R7, R8, !P0 ;  /* 0x0000000807039207 */ /* 0x000fca0004000000 */
[--C-:B------:R-:W-:Y:S02]  /*1150*/  @!P1 IMAD.IADD R6, R6, 0x1, -R3.reuse ;  /* 0x0000000106069824 */ /* 0x100fe400078e0a03 */
[----:B------:R-:W-:Y:S01]  /*1160*/  @!P1 IMAD R3, R2, R11, R3 ;  /* 0x0000000b02039224 */ /* 0x000fe200078e0203 */
[----:B------:R-:W-:Y:S01]  /*1170*/  IADD3 R2, PT, PT, -R7, RZ, RZ ;  /* 0x000000ff07027210 */ /* 0x000fe20007ffe1ff */
[----:B------:R-:W-:Y:S02]  /*1180*/  @!P1 IMAD R5, R6, R9, R7 ;  /* 0x0000000906059224 */ /* 0x000fe400078e0207 */
[----:B------:R-:W-:Y:S02]  /*1190*/  @!P1 IMAD.MOV.U32 R7, RZ, RZ, R3 ;  /* 0x000000ffff079224 */ /* 0x000fe400078e0003 */
[----:B------:R-:W-:Y:S02]  /*11a0*/  IMAD R2, R10, R2, R21 ;  /* 0x000000020a027224 */ /* 0x000fe400078e0215 */
[----:B------:R-:W-:-:S02]  /*11b0*/  IMAD R20, R5, R4, R13 ;  /* 0x0000000405147224 */ /* 0x000fc400078e020d */
[----:B------:R-:W-:Y:S02]  /*11c0*/  IMAD R21, R7, R10, R2 ;  /* 0x0000000a07157224 */ /* 0x000fe400078e0202 */
.L_x_15:
[----:B------:R-:W1:Y:S01]  /*11d0*/  LDCU UR4, c[0x0][0xb30] ;  /* 0x00016600ff0477ac */ /* 0x000e620008000800 */
[----:B------:R-:W2:Y:S08]  /*11e0*/  S2UR UR37, SR_CgaCtaId ;  /* 0x00000000002579c3 */ /* 0x000eb00000008800 */
[----:B------:R-:W3:Y:S01]  /*11f0*/  LDC R26, c[0x0][0xb24] ;  /* 0x0002c900ff1a7b82 */ /* 0x000ee20000000800 */
[----:B-1----:R-:W-:-:S09]  /*1200*/  UISETP.NE.AND UP1, UPT, UR4, 0x1, UPT ;  /* 0x000000010400788c */ /* 0x002fd2000bf25270 */
[----:B--2---:R-:W-:Y:S05]  /*1210*/  BRA.U UP1, `(.L_x_16) ;  /* 0x0000000101407547 */ /* 0x004fea000b800000 */
[----:B------:R-:W1:Y:S08]  /*1220*/  LDC.64 R4, c[0x0][0xb10] ;  /* 0x0002c400ff047b82 */ /* 0x000e700000000a00 */
[----:B------:R-:W2:Y:S08]  /*1230*/  LDC.64 R2, c[0x0][0xb18] ;  /* 0x0002c600ff027b82 */ /* 0x000eb00000000a00 */
[----:B------:R-:W4:Y:S08]  /*1240*/  LDC R6, c[0x0][0xb20] ;  /* 0x0002c800ff067b82 */ /* 0x000f300000000800 */
[----:B------:R-:W3:Y:S01]  /*1250*/  LDC R8, c[0x0][0xb0c] ;  /* 0x0002c300ff087b82 */ /* 0x000ee20000000800 */
[----:B-1----:R-:W-:-:S05]  /*1260*/  IMAD.HI.U32 R4, R21, R4, RZ ;  /* 0x0000000415047227 */ /* 0x002fca00078e00ff */
[----:B------:R-:W-:Y:S01]  /*1270*/  SHF.R.U32.HI R4, RZ, R5, R4 ;  /* 0x00000005ff047219 */ /* 0x000fe20000011604 */
[----:B--2---:R-:W-:Y:S01]  /*1280*/  IMAD.HI.U32 R3, R20, R3, RZ ;  /* 0x0000000314037227 */ /* 0x004fe200078e00ff */
[----:B------:R-:W-:-:S04]  /*1290*/  ISETP.NE.AND P0, PT, R2, 0x1, PT ;  /* 0x000000010200780c */ /* 0x000fc80003f05270 */
[----:B----4-:R-:W-:-:S04]  /*12a0*/  SHF.R.U32.HI R3, RZ, R6, R3 ;  /* 0x00000006ff037219 */ /* 0x010fc80000011603 */
[----:B------:R-:W-:Y:S02]  /*12b0*/  SEL R3, R20, R3, !P0 ;  /* 0x0000000314037207 */ /* 0x000fe40004000000 */
[----:B---3--:R-:W-:-:S04]  /*12c0*/  ISETP.NE.AND P1, PT, R8, 0x1, PT ;  /* 0x000000010800780c */ /* 0x008fc80003f25270 */
[----:B------:R-:W-:-:S05]  /*12d0*/  SEL R4, R21, R4, !P1 ;  /* 0x0000000415047207 */ /* 0x000fca0004800000 */
[----:B------:R-:W-:Y:S02]  /*12e0*/  IMAD.IADD R5, R3, 0x1, -R4 ;  /* 0x0000000103057824 */ /* 0x000fe400078e0a04 */
[----:B------:R-:W-:Y:S02]  /*12f0*/  IMAD.IADD R3, R4, 0x1, -R3 ;  /* 0x0000000104037824 */ /* 0x000fe400078e0a03 */
[----:B------:R-:W-:Y:S02]  /*1300*/  IMAD R21, R5, R8, R21 ;  /* 0x0000000805157224 */ /* 0x000fe400078e0215 */
[----:B------:R-:W-:-:S07]  /*1310*/  IMAD R20, R3, R2, R20 ;  /* 0x0000000203147224 */ /* 0x000fce00078e0214 */
.L_x_16:
[----:B------:R-:W-:Y:S01]  /*1320*/  BAR.SYNC.DEFER_BLOCKING 0x0 ;  /* 0x0000000000007b1d */ /* 0x000fe20000010000 */
[----:B------:R-:W-:Y:S01]  /*1330*/  UISETP.NE.AND UP1, UPT, UR8, 0x2, UPT ;  /* 0x000000020800788c */ /* 0x000fe2000bf25270 */
[----:B------:R-:W-:Y:S02]  /*1340*/  ISETP.NE.OR P5, PT, R0, 0x2, !P5 ;  /* 0x000000020000780c */ /* 0x000fe40006fa5670 */
[----:B------:R-:W-:-:S06]  /*1350*/  LOP3.LUT R2, R72, 0x1f, RZ, 0xc0, !PT ;  /* 0x0000001f48027812 */ /* 0x000fcc00078ec0ff */
[----:B------:R-:W-:Y:S05]  /*1360*/  BRA.U UP1, `(.L_x_17) ;  /* 0x0000001101187547 */ /* 0x000fea000b800000 */
[----:B------:R-:W1:Y:S01]  /*1370*/  LDCU UR13, c[0x0][0x38c] ;  /* 0x00007180ff0d77ac */ /* 0x000e620008000800 */
[----:B------:R-:W2:Y:S01]  /*1380*/  LDC R9, c[0x0][0x370] ;  /* 0x0000dc00ff097b82 */ /* 0x000ea20000000800 */
[----:B------:R-:W-:Y:S01]  /*1390*/  PLOP3.LUT P1, PT, PT, PT, UP2, 0x80, 0x8 ;  /* 0x000000000008781c */ /* 0x000fe20003f2f028 */
[----:B------:R-:W-:Y:S01]  /*13a0*/  HFMA2 R12, -RZ, RZ, 0, 0 ;  /* 0x00000000ff0c7431 */ /* 0x000fe200000001ff */
[----:B------:R-:W-:Y:S01]  /*13b0*/  ISETP.EQ.OR P4, PT, R2, RZ, P5 ;  /* 0x000000ff0200720c */ /* 0x000fe20002f82670 */
[----:B------:R-:W-:Y:S01]  /*13c0*/  IMAD.MOV.U32 R15, RZ, RZ, 0x1 ;  /* 0x00000001ff0f7424 */ /* 0x000fe200078e00ff */
[----:B------:R-:W-:Y:S01]  /*13d0*/  PLOP3.LUT P1, PT, P1, PT, PT, 0x8, 0x80 ;  /* 0x000000000080781c */ /* 0x000fe20000f2e170 */
[----:B------:R-:W-:Y:S01]  /*13e0*/  IMAD.MOV.U32 R14, RZ, RZ, RZ ;  /* 0x000000ffff0e7224 */ /* 0x000fe200078e00ff */
[----:B------:R-:W-:Y:S01]  /*13f0*/  MOV R8, 0x1 ;  /* 0x0000000100087802 */ /* 0x000fe20000000f00 */
[----:B------:R-:W4:Y:S01]  /*1400*/  LDC R0, c[0x0][0x374] ;  /* 0x0000dd00ff007b82 */ /* 0x000f220000000800 */
[----:B------:R-:W-:Y:S01]  /*1410*/  IMAD.MOV.U32 R10, RZ, RZ, RZ ;  /* 0x000000ffff0a7224 */ /* 0x000fe200078e00ff */
[----:B------:R-:W2:Y:S01]  /*1420*/  LDCU.64 UR22, c[0x0][0x348] ;  /* 0x00006900ff1677ac */ /* 0x000ea20008000a00 */
[----:B------:R-:W-:Y:S01]  /*1430*/  UMOV UR6, URZ ;  /* 0x000000ff00067c82 */ /* 0x000fe20008000000 */
[----:B-1----:R-:W-:-:S04]  /*1440*/  UIADD3 UR5, UPT, UPT, UR13, 0x1f, URZ ;  /* 0x0000001f0d057890 */ /* 0x002fc8000fffe0ff */
[----:B------:R-:W-:-:S04]  /*1450*/  USHF.R.S32.HI UR4, URZ, 0x1f, UR5 ;  /* 0x0000001fff047899 */ /* 0x000fc80008011405 */
[----:B------:R-:W-:-:S04]  /*1460*/  ULEA.HI UR4, UR4, UR5, URZ, 0x5 ;  /* 0x0000000504047291 */ /* 0x000fc8000f8f28ff */
[----:B------:R-:W-:Y:S02]  /*1470*/  USHF.R.S32.HI UR15, URZ, 0x5, UR4 ;  /* 0x00000005ff0f7899 */ /* 0x000fe40008011404 */
[----:B------:R-:W-:Y:S02]  /*1480*/  UIADD3 UR4, UPT, UPT, UR13, -0x1, URZ ;  /* 0xffffffff0d047890 */ /* 0x000fe4000fffe0ff */
[----:B------:R-:W-:Y:S02]  /*1490*/  UISETP.LT.U32.AND UP0, UPT, UR15, 0x2, UPT ;  /* 0x000000020f00788c */ /* 0x000fe4000bf01070 */
[----:B------:R-:W-:Y:S02]  /*14a0*/  UISETP.GE.U32.AND UP1, UPT, UR4, -0x3f, UPT ;  /* 0xffffffc10400788c */ /* 0x000fe4000bf26070 */
[----:B------:R-:W-:Y:S02]  /*14b0*/  USEL UR14, UR15, 0x2, UP0 ;  /* 0x000000020f0e7887 */ /* 0x000fe40008000000 */
[----:B------:R-:W-:-:S02]  /*14c0*/  UIADD3 UR13, UPT, UPT, UR13, 0x3e, URZ ;  /* 0x0000003e0d0d7890 */ /* 0x000fc4000fffe0ff */
[----:B------:R-:W-:Y:S02]  /*14d0*/  UIADD3 UR5, UPT, UPT, UR14, -0x1, URZ ;  /* 0xffffffff0e057890 */ /* 0x000fe4000fffe0ff */
[----:B------:R-:W-:-:S03]  /*14e0*/  UIADD3 UR7, UPT, UPT, UR15, -UR14, URZ ;  /* 0x8000000e0f077290 */ /* 0x000fc6000fffe0ff */
[----:B------:R-:W-:-:S04]  /*14f0*/  @UP1 UIADD3 UR5, UPT, UPT, UR14, URZ, URZ ;  /* 0x000000ff0e051290 */ /* 0x000fc8000fffe0ff */
[----:B--2---:R-:W-:-:S12]  /*1500*/  UIADD3 UR5, UPT, UPT, UR5, 0x1, URZ ;  /* 0x0000000105057890 */ /* 0x004fd8000fffe0ff */
.L_x_35:
[----:B------:R-:W-:Y:S01]  /*1510*/  UISETP.NE.AND UP0, UPT, UR37, URZ, UPT ;  /* 0x000000ff2500728c */ /* 0x000fe2000bf05270 */
[----:B------:R-:W1:Y:S08]  /*1520*/  S2UR UR37, SR_CgaCtaId ;  /* 0x00000000002579c3 */ /* 0x000e700000008800 */
[----:B------:R-:W-:Y:S05]  /*1530*/  BRA.U UP0, `(.L_x_18) ;  /* 0x0000000100347547 */ /* 0x000fea000b800000 */
[----:B------:R-:W2:Y:S01]  /*1540*/  S2R R2, SR_CgaCtaId ;  /* 0x0000000000027919 */ /* 0x000ea20000008800 */
[----:B------:R-:W-:-:S04]  /*1550*/  MOV R3, 0x400 ;  /* 0x0000040000037802 */ /* 0x000fc80000000f00 */
[----:B--2---:R-:W-:Y:S02]  /*1560*/  LEA R3, R2, R3, 0x18 ;  /* 0x0000000302037211 */ /* 0x004fe400078ec0ff */
[----:B------:R-:W-:-:S03]  /*1570*/  SHF.L.U32 R2, R8, 0x1f, RZ ;  /* 0x0000001f08027819 */ /* 0x000fc600000006ff */
[----:B------:R-:W-:-:S04]  /*1580*/  IMAD R3, R10, 0x8, R3 ;  /* 0x000000080a037824 */ /* 0x000fc800078e0203 */
[----:B------:R-:W2:Y:S02]  /*1590*/  SYNCS.PHASECHK.TRANS64.TRYWAIT P0, [R3+URZ+0xe0], R2 ;  /* 0x0000e002030075a7 */ /* 0x000ea400080011ff */
[----:B--2---:R-:W-:Y:S05]  /*15a0*/  @!P0 BRA `(.L_x_19) ;  /* 0x00000064009c8947 */ /* 0x004fea0003800000 */
.L_x_129:
[----:B------:R-:W-:Y:S01]  /*15b0*/  VIADD R10, R10, 0x1 ;  /* 0x000000010a0a7836 */ /* 0x000fe20000000000 */
[----:B------:R2:W-:Y:S04]  /*15c0*/  SYNCS.ARRIVE.TRANS64.A1T0 RZ, [R3+URZ+0xd0], RZ ;  /* 0x0000d0ff03ff79a7 */ /* 0x0005e800081000ff */
[----:B------:R-:W-:-:S04]  /*15d0*/  ISETP.NE.AND P0, PT, R10, 0x2, PT ;  /* 0x000000020a00780c */ /* 0x000fc80003f05270 */
[----:B------:R-:W-:Y:S02]  /*15e0*/  SEL R10, R10, RZ, P0 ;  /* 0x000000ff0a0a7207 */ /* 0x000fe40000000000 */
[----:B--2---:R-:W-:-:S04]  /*15f0*/  SEL R3, RZ, 0x1, P0 ;  /* 0x00000001ff037807 */ /* 0x004fc80000000000 */
[----:B------:R-:W-:-:S07]  /*1600*/  LOP3.LUT R8, R8, R3, RZ, 0x3c, !PT ;  /* 0x0000000308087212 */ /* 0x000fce00078e3cff */
.L_x_18:
[----:B------:R-:W-:Y:S01]  /*1610*/  UMOV UR4, 0x400 ;  /* 0x0000040000047882 */ /* 0x000fe20000000000 */
[----:B------:R-:W-:Y:S01]  /*1620*/  SHF.L.U32 R2, R15, 0x1f, RZ ;  /* 0x0000001f0f027819 */ /* 0x000fe200000006ff */
[----:B-1----:R-:W-:Y:S01]  /*1630*/  ULEA UR4, UR37, UR4, 0x18 ;  /* 0x0000000425047291 */ /* 0x002fe2000f8ec0ff */
[----:B------:R-:W-:Y:S01]  /*1640*/  R2UR UR35, R21 ;  /* 0x00000000152372ca */ /* 0x000fe200000e0000 */
[----:B------:R-:W-:Y:S01]  /*1650*/  UISETP.GE.U32.AND UP0, UPT, UR13, 0x3f, UPT ;  /* 0x0000003f0d00788c */ /* 0x000fe2000bf06070 */
[----:B------:R-:W-:Y:S01]  /*1660*/  R2UR UR11, R20 ;  /* 0x00000000140b72ca */ /* 0x000fe200000e0000 */
[----:B------:R-:W-:Y:S01]  /*1670*/  ULEA UR8, UR6, UR4, 0x3 ;  /* 0x0000000406087291 */ /* 0x000fe2000f8e18ff */
[----:B------:R-:W-:-:S08]  /*1680*/  UMOV UR24, URZ ;  /* 0x000000ff00187c82 */ /* 0x000fd00008000000 */
[----:B------:R1:W2:Y:S01]  /*1690*/  SYNCS.PHASECHK.TRANS64.TRYWAIT P0, [UR8+0x10], R2 ;  /* 0x00001002ff0075a7 */ /* 0x0002a20008001108 */
[----:B------:R-:W-:Y:S02]  /*16a0*/  USHF.L.U32 UR35, UR35, 0x6, URZ ;  /* 0x0000000623237899 */ /* 0x000fe400080006ff */
[----:B------:R-:W-:Y:S01]  /*16b0*/  USHF.L.U32 UR11, UR11, 0x7, URZ ;  /* 0x000000070b0b7899 */ /* 0x000fe200080006ff */
[----:B------:R-:W-:Y:S11]  /*16c0*/  BRA.U !UP0, `(.L_x_20) ;  /* 0x0000000108a87547 */ /* 0x000ff6000b800000 */
[----:B------:R-:W-:Y:S01]  /*16d0*/  UMOV UR16, URZ ;  /* 0x000000ff00107c82 */ /* 0x000fe20008000000 */
[----:B------:R-:W-:-:S05]  /*16e0*/  UMOV UR17, UR6 ;  /* 0x0000000600117c82 */ /* 0x000fca0008000000 */
.L_x_25:
[----:B-1----:R-:W-:Y:S01]  /*16f0*/  ULEA UR33, UR17, UR4, 0x3 ;  /* 0x0000000411217291 */ /* 0x002fe2000f8e18ff */
[----:B--2---:R-:W-:Y:S01]  /*1700*/  @!P5 MOV R3, 0x3000 ;  /* 0x000030000003d802 */ /* 0x004fe20000000f00 */
[----:B--2---:R-:W-:Y:S10]  /*1710*/  @P0 BRA `(.L_x_21) ;  /* 0x00000000000c0947 */ /* 0x004ff40003800000 */
[----:B------:R-:W-:-:S04]  /*1720*/  SHF.L.U32 R5, R15, 0x1f, RZ ;  /* 0x0000001f0f057819 */ /* 0x000fc800000006ff */
[----:B------:R-:W2:Y:S02]  /*1730*/  SYNCS.PHASECHK.TRANS64.TRYWAIT P0, [UR33+0x10], R5 ;  /* 0x00001005ff0075a7 */ /* 0x000ea40008001121 */
[----:B--2---:R-:W-:Y:S05]  /*1740*/  @!P0 BRA `(.L_x_22) ;  /* 0x0000006400488947 */ /* 0x004fea0003800000 */
.L_x_21:
[----:B------:R2:W-:Y:S01]  /*1750*/  @!P5 SYNCS.ARRIVE.TRANS64 RZ, [UR33], R3 ;  /* 0x00000003ffffd9a7 */ /* 0x0005e20008000021 */
[----:B------:R-:W-:Y:S04]  /*1760*/  BSSY.RECONVERGENT B0, `(.L_x_23) ;  /* 0x0000003000007945 */ /* 0x000fe80003800200 */
[----:B------:R-:W-:Y:S05]  /*1770*/  @P4 BRA `(.L_x_24) ;  /* 0x0000000000044947 */ /* 0x000fea0003800000 */
[----:B------:R-:W-:Y:S05]  /*1780*/  BPT.TRAP 0x1 ;  /* 0x000000040000795c */ /* 0x000fea0000300000 */
.L_x_24:
[----:B------:R-:W-:Y:S05]  /*1790*/  BSYNC.RECONVERGENT B0 ;  /* 0x0000000000007941 */ /* 0x000fea0003800200 */
.L_x_23:
[----:B------:R-:W-:Y:S02]  /*17a0*/  UIADD3 UR6, UPT, UPT, UR17, 0x1, URZ ;  /* 0x0000000111067890 */ /* 0x000fe4000fffe0ff */
[----:B------:R-:W-:Y:S02]  /*17b0*/  ULEA UR32, UR17, UR4, 0xc ;  /* 0x0000000411207291 */ /* 0x000fe4000f8e60ff */
[----:B------:R-:W-:Y:S02]  /*17c0*/  UISETP.NE.AND UP0, UPT, UR6, 0x2, UPT ;  /* 0x000000020600788c */ /* 0x000fe4000bf05270 */
[----:B------:R-:W-:Y:S02]  /*17d0*/  UIADD3 UR26, UP1, UPT, UR22, 0x80, URZ ;  /* 0x00000080161a7890 */ /* 0x000fe4000ff3e0ff */
[----:B------:R-:W-:Y:S02]  /*17e0*/  USEL UR9, URZ, 0x1, UP0 ;  /* 0x00000001ff097887 */ /* 0x000fe40008000000 */
[----:B------:R-:W-:-:S02]  /*17f0*/  USEL UR6, UR6, URZ, UP0 ;  /* 0x000000ff06067287 */ /* 0x000fc40008000000 */
[----:B------:R-:W-:Y:S02]  /*1800*/  UIADD3 UR20, UP0, UPT, UR22, 0x180, URZ ;  /* 0x0000018016147890 */ /* 0x000fe4000ff1e0ff */
[----:B------:R-:W-:Y:S01]  /*1810*/  ULEA UR8, UR6, UR4, 0x3 ;  /* 0x0000000406087291 */ /* 0x000fe2000f8e18ff */
[----:B------:R-:W-:Y:S01]  /*1820*/  LOP3.LUT R15, R15, UR9, RZ, 0x3c, !PT ;  /* 0x000000090f0f7c12 */ /* 0x000fe2000f8e3cff */
[----:B------:R-:W-:Y:S02]  /*1830*/  USHF.L.U32 UR34, UR16, 0x5, URZ ;  /* 0x0000000510227899 */ /* 0x000fe400080006ff */
[----:B------:R-:W-:Y:S01]  /*1840*/  UIADD3.X UR27, UPT, UPT, URZ, UR23, URZ, UP1, !UPT ;  /* 0x00000017ff1b7290 */ /* 0x000fe20008ffe4ff */
[----:B-1----:R-:W-:Y:S01]  /*1850*/  SHF.L.U32 R2, R15, 0x1f, RZ ;  /* 0x0000001f0f027819 */ /* 0x002fe200000006ff */
[----:B------:R-:W-:Y:S02]  /*1860*/  UIADD3 UR32, UPT, UPT, UR32, 0x4400, URZ ;  /* 0x0000440020207890 */ /* 0x000fe4000fffe0ff */
[----:B------:R-:W-:Y:S01]  /*1870*/  UIADD3.X UR21, UPT, UPT, URZ, UR23, URZ, UP0, !UPT ;  /* 0x00000017ff157290 */ /* 0x000fe200087fe4ff */
[----:B------:R1:W1:Y:S01]  /*1880*/  SYNCS.PHASECHK.TRANS64.TRYWAIT P0, [UR8+0x10], R2 ;  /* 0x00001002ff0075a7 */ /* 0x0002620008001108 */
[----:B------:R-:W-:Y:S01]  /*1890*/  ULEA UR8, UR17, UR4, 0xd ;  /* 0x0000000411087291 */ /* 0x000fe2000f8e68ff */
[----:B------:R-:W-:Y:S01]  /*18a0*/  UMOV UR18, 0x0 ;  /* 0x0000000000127882 */ /* 0x000fe20000000000 */
[----:B------:R-:W-:-:S02]  /*18b0*/  UMOV UR19, 0x10000000 ;  /* 0x1000000000137882 */ /* 0x000fc40000000000 */
[----:B------:R-:W-:Y:S01]  /*18c0*/  UIADD3 UR8, UPT, UPT, UR8, 0x6400, URZ ;  /* 0x0000640008087890 */ /* 0x000fe2000fffe0ff */
[----:B------:R1:W-:Y:S01]  /*18d0*/  UTMALDG.3D [UR32], [UR26], desc[UR18] ;  /* 0x000012201a0075b4 */ /* 0x0003e20008011000 */
[----:B------:R-:W-:Y:S01]  /*18e0*/  UMOV UR12, UR36 ;  /* 0x00000024000c7c82 */ /* 0x000fe20008000000 */
[----:B------:R-:W-:Y:S01]  /*18f0*/  UMOV UR9, UR33 ;  /* 0x0000002100097c82 */ /* 0x000fe20008000000 */
[----:B------:R-:W-:Y:S01]  /*1900*/  UMOV UR10, UR34 ;  /* 0x00000022000a7c82 */ /* 0x000fe20008000000 */
[----:B------:R-:W-:Y:S01]  /*1910*/  UIADD3 UR16, UPT, UPT, UR16, 0x1, URZ ;  /* 0x0000000110107890 */ /* 0x000fe2000fffe0ff */
[----:B------:R-:W-:Y:S01]  /*1920*/  UMOV UR24, UR5 ;  /* 0x0000000500187c82 */ /* 0x000fe20008000000 */
[----:B------:R-:W-:Y:S02]  /*1930*/  UMOV UR17, UR6 ;  /* 0x0000000600117c82 */ /* 0x000fe40008000000 */
[----:B------:R1:W-:Y:S01]  /*1940*/  UTMALDG.3D [UR8], [UR20], desc[UR18] ;  /* 0x00001208140075b4 */ /* 0x0003e20008011000 */
[----:B------:R-:W-:-:S09]  /*1950*/  UISETP.NE.AND UP0, UPT, UR16, UR5, UPT ;  /* 0x000000051000728c */ /* 0x000fd2000bf05270 */
[----:B------:R-:W-:Y:S05]  /*1960*/  BRA.U UP0, `(.L_x_25) ;  /* 0xfffffffd00607547 */ /* 0x000fea000b83ffff */
.L_x_20:
[----:B-1----:R-:W-:Y:S01]  /*1970*/  ULEA UR8, UR6, UR4, 0x3 ;  /* 0x0000000406087291 */ /* 0x002fe2000f8e18ff */
[----:B------:R-:W-:Y:S01]  /*1980*/  SHF.L.U32 R2, R15, 0x1f, RZ ;  /* 0x0000001f0f027819 */ /* 0x000fe200000006ff */
[----:B------:R-:W-:Y:S01]  /*1990*/  @!P1 SYNCS.ARRIVE.TRANS64.A1T0 RZ, [UR4+0x68], RZ ;  /* 0x000068ffffff99a7 */ /* 0x000fe20008100004 */
[----:B------:R-:W-:-:S06]  /*19a0*/  UISETP.GT.AND UP0, UPT, UR15, UR14, UPT ;  /* 0x0000000e0f00728c */ /* 0x000fcc000bf04270 */
[----:B--2---:R1:W2:Y:S03]  /*19b0*/  SYNCS.PHASECHK.TRANS64.TRYWAIT P0, [UR8+0x10], R2 ;  /* 0x00001002ff0075a7 */ /* 0x0042a60008001108 */
[----:B------:R-:W-:Y:S05]  /*19c0*/  BRA.U !UP0, `(.L_x_26) ;  /* 0x0000000108ac7547 */ /* 0x000fea000b800000 */
[----:B------:R-:W-:Y:S01]  /*19d0*/  UIADD3 UR21, UPT, UPT, UR7, UR24, URZ ;  /* 0x0000001807157290 */ /* 0x000fe2000fffe0ff */
[----:B------:R-:W-:-:S11]  /*19e0*/  UMOV UR25, UR6 ;  /* 0x0000000600197c82 */ /* 0x000fd60008000000 */
.L_x_31:
[----:B-1----:R-:W-:Y:S01]  /*19f0*/  ULEA UR17, UR25, UR4, 0x3 ;  /* 0x0000000419117291 */ /* 0x002fe2000f8e18ff */
[----:B--2---:R-:W-:Y:S01]  /*1a00*/  @!P5 MOV R3, 0x3000 ;  /* 0x000030000003d802 */ /* 0x004fe20000000f00 */
[----:B--2---:R-:W-:Y:S10]  /*1a10*/  @P0 BRA `(.L_x_27) ;  /* 0x00000000000c0947 */ /* 0x004ff40003800000 */
[----:B------:R-:W-:-:S04]  /*1a20*/  SHF.L.U32 R5, R15, 0x1f, RZ ;  /* 0x0000001f0f057819 */ /* 0x000fc800000006ff */
[----:B------:R-:W2:Y:S02]  /*1a30*/  SYNCS.PHASECHK.TRANS64.TRYWAIT P0, [UR17+0x10], R5 ;  /* 0x00001005ff0075a7 */ /* 0x000ea40008001111 */
[----:B--2---:R-:W-:Y:S05]  /*1a40*/  @!P0 BRA `(.L_x_28) ;  /* 0x0000006000a08947 */ /* 0x004fea0003800000 */
.L_x_27:
[----:B------:R2:W-:Y:S01]  /*1a50*/  @!P5 SYNCS.ARRIVE.TRANS64 RZ, [UR17], R3 ;  /* 0x00000003ffffd9a7 */ /* 0x0005e20008000011 */
[----:B------:R-:W-:Y:S04]  /*1a60*/  BSSY.RECONVERGENT B0, `(.L_x_29) ;  /* 0x0000003000007945 */ /* 0x000fe80003800200 */
[----:B------:R-:W-:Y:S05]  /*1a70*/  @P4 BRA `(.L_x_30) ;  /* 0x0000000000044947 */ /* 0x000fea0003800000 */
[----:B------:R-:W-:Y:S05]  /*1a80*/  BPT.TRAP 0x1 ;  /* 0x000000040000795c */ /* 0x000fea0000300000 */
.L_x_30:
[----:B------:R-:W-:Y:S05]  /*1a90*/  BSYNC.RECONVERGENT B0 ;  /* 0x0000000000007941 */ /* 0x000fea0003800200 */
.L_x_29:
        /* <DEDUP_REMOVED lines=10> */
[----:B------:R-:W-:Y:S01]  /*1b40*/  UIADD3 UR16, UPT, UPT, UR16, 0x4400, URZ ;  /* 0x0000440010107890 */ /* 0x000fe2000fffe0ff */
[----:B-1----:R-:W-:Y:S01]  /*1b50*/  SHF.L.U32 R2, R15, 0x1f, RZ ;  /* 0x0000001f0f027819 */ /* 0x002fe200000006ff */
[----:B------:R-:W-:Y:S02]  /*1b60*/  UIADD3.X UR31, UPT, UPT, URZ, UR23, URZ, UP1, !UPT ;  /* 0x00000017ff1f7290 */ /* 0x000fe40008ffe4ff */
[----:B------:R-:W-:Y:S01]  /*1b70*/  UIADD3.X UR29, UPT, UPT, URZ, UR23, URZ, UP0, !UPT ;  /* 0x00000017ff1d7290 */ /* 0x000fe200087fe4ff */
[----:B------:R1:W1:Y:S01]  /*1b80*/  SYNCS.PHASECHK.TRANS64.TRYWAIT P0, [UR8+0x10], R2 ;  /* 0x00001002ff0075a7 */ /* 0x0002620008001108 */
[----:B------:R-:W-:Y:S01]  /*1b90*/  ULEA UR8, UR25, UR4, 0xd ;  /* 0x0000000419087291 */ /* 0x000fe2000f8e68ff */
[----:B------:R-:W-:Y:S01]  /*1ba0*/  UMOV UR26, 0x0 ;  /* 0x00000000001a7882 */ /* 0x000fe20000000000 */
[----:B------:R-:W-:-:S02]  /*1bb0*/  UMOV UR27, 0x10000000 ;  /* 0x10000000001b7882 */ /* 0x000fc40000000000 */
[----:B------:R-:W-:Y:S01]  /*1bc0*/  UIADD3 UR8, UPT, UPT, UR8, 0x6400, URZ ;  /* 0x0000640008087890 */ /* 0x000fe2000fffe0ff */
[----:B------:R-:W-:Y:S01]  /*1bd0*/  UMOV UR19, UR35 ;  /* 0x0000002300137c82 */ /* 0x000fe20008000000 */
[----:B------:R-:W-:Y:S01]  /*1be0*/  UMOV UR20, UR36 ;  /* 0x0000002400147c82 */ /* 0x000fe20008000000 */
[----:B------:R-:W-:Y:S01]  /*1bf0*/  UMOV UR12, UR36 ;  /* 0x00000024000c7c82 */ /* 0x000fe20008000000 */
[----:B------:R-:W-:Y:S01]  /*1c00*/  UMOV UR9, UR17 ;  /* 0x0000001100097c82 */ /* 0x000fe20008000000 */
[----:B------:R-:W-:Y:S01]  /*1c10*/  UMOV UR10, UR18 ;  /* 0x00000012000a7c82 */ /* 0x000fe20008000000 */
[----:B------:R1:W-:Y:S01]  /*1c20*/  UTMALDG.3D [UR16], [UR30], desc[UR26] ;  /* 0x00001a101e0075b4 */ /* 0x0003e20008011000 */
[----:B------:R-:W-:Y:S01]  /*1c30*/  UIADD3 UR24, UPT, UPT, UR24, 0x1, URZ ;  /* 0x0000000118187890 */ /* 0x000fe2000fffe0ff */
[----:B------:R-:W-:-:S03]  /*1c40*/  UMOV UR25, UR6 ;  /* 0x0000000600197c82 */ /* 0x000fc60008000000 */
[----:B------:R-:W-:Y:S01]  /*1c50*/  UISETP.NE.AND UP0, UPT, UR24, UR21, UPT ;  /* 0x000000151800728c */ /* 0x000fe2000bf05270 */
[----:B------:R1:W-:Y:S08]  /*1c60*/  UTMALDG.3D [UR8], [UR28], desc[UR26] ;  /* 0x00001a081c0075b4 */ /* 0x0003f00008011000 */
[----:B------:R-:W-:Y:S05]  /*1c70*/  BRA.U UP0, `(.L_x_31) ;  /* 0xfffffffd005c7547 */ /* 0x000fea000b83ffff */
.L_x_26:
[----:B-1----:R-:W-:Y:S01]  /*1c80*/  LEA R2, R14, UR4, 0x3 ;  /* 0x000000040e027c11 */ /* 0x002fe2000f8e18ff */
[----:B------:R-:W-:Y:S01]  /*1c90*/  NOP ;  /* 0x0000000000007918 */ /* 0x000fe20000000000 */
[----:B--2---:R-:W-:Y:S02]  /*1ca0*/  SHF.L.U32 R3, R12, 0x1f, RZ ;  /* 0x0000001f0c037819 */ /* 0x004fe400000006ff */
[----:B------:R-:W-:Y:S02]  /*1cb0*/  LEA R4, R14, UR4, 0x4 ;  /* 0x000000040e047c11 */ /* 0x000fe4000f8e20ff */
[----:B------:R-:W1:Y:S02]  /*1cc0*/  SYNCS.PHASECHK.TRANS64.TRYWAIT P0, [R2+URZ+0x70], R3 ;  /* 0x00007003020075a7 */ /* 0x000e6400080011ff */
[----:B-1----:R-:W-:Y:S05]  /*1cd0*/  @!P0 BRA `(.L_x_32) ;  /* 0x0000006000148947 */ /* 0x002fea0003800000 */
.L_x_132:
[----:B------:R-:W2:Y:S01]  /*1ce0*/  LDS.128 R4, [R4+0x100] ;  /* 0x0001000004047984 */ /* 0x000ea20000000c00 */
[----:B---3--:R-:W-:Y:S01]  /*1cf0*/  ISETP.GE.AND P0, PT, R26, 0x1, PT ;  /* 0x000000011a00780c */ /* 0x008fe20003f06270 */
[----:B-1----:R-:W-:Y:S01]  /*1d00*/  VIADD R2, R2, 0x80 ;  /* 0x0000008002027836 */ /* 0x002fe20000000000 */
[----:B------:R-:W-:Y:S01]  /*1d10*/  @!PT LDS RZ, [RZ] ;  /* 0x00000000fffff984 */ /* 0x000fe20000000800 */
[----:B------:R-:W-:Y:S01]  /*1d20*/  @!PT LDS RZ, [RZ] ;  /* 0x00000000fffff984 */ /* 0x000fe20000000800 */
[----:B------:R-:W-:Y:S01]  /*1d30*/  @!PT LDS RZ, [RZ] ;  /* 0x00000000fffff984 */ /* 0x000fe20000000800 */
[----:B------:R-:W-:Y:S01]  /*1d40*/  @!PT LDS RZ, [RZ] ;  /* 0x00000000fffff984 */ /* 0x000fe20000000800 */
[----:B------:R1:W-:Y:S06]  /*1d50*/  MEMBAR.ALL.CTA ;  /* 0x0000000000007992 */ /* 0x0003ec0000008000 */
[----:B-1----:R-:W1:Y:S01]  /*1d60*/  FENCE.VIEW.ASYNC.S ;  /* 0x00000000000073c6 */ /* 0x002e620000000000 */
[----:B------:R-:W-:-:S04]  /*1d70*/  PRMT R2, RZ, 0x654, R2 ;  /* 0x00000654ff027816 */ /* 0x000fc80000000002 */
[----:B-1----:R1:W-:Y:S01]  /*1d80*/  SYNCS.ARRIVE.TRANS64.RED.A1T0 RZ, [R2+URZ], RZ ;  /* 0x000000ff02ff79a7 */ /* 0x0023e200081004ff */
[----:B--2---:R-:W-:-:S13]  /*1d90*/  LOP3.LUT P2, RZ, R6, 0x1, RZ, 0xc0, !PT ;  /* 0x0000000106ff7812 */ /* 0x004fda000784c0ff */
[----:B------:R-:W-:Y:S01]  /*1da0*/  @P2 SHF.R.U32.HI R3, RZ, 0x10, R5 ;  /* 0x00000010ff032819 */ /* 0x000fe20000011605 */
[----:B------:R-:W-:Y:S01]  /*1db0*/  VOTEU.ANY UP0, P2 ;  /* 0x0000000000ff7886 */ /* 0x000fe20001000100 */
[----:B------:R-:W-:Y:S02]  /*1dc0*/  @P2 MOV R13, R4 ;  /* 0x00000004000d2202 */ /* 0x000fe40000000f00 */
[----:B------:R-:W-:Y:S02]  /*1dd0*/  @P2 R2UR.BROADCAST UR8, R3 ;  /* 0x00000000030822ca */ /* 0x000fe400008e0000 */
[----:B------:R-:W-:-:S11]  /*1de0*/  @P2 LOP3.LUT R11, R5, 0xffff, RZ, 0xc0, !PT ;  /* 0x0000ffff050b2812 */ /* 0x000fd600078ec0ff */
[----:B------:R-:W-:Y:S01]  /*1df0*/  @UP0 UMOV UR36, UR8 ;  /* 0x0000000800240c82 */ /* 0x000fe20008000000 */
[----:B-1----:R-:W-:Y:S05]  /*1e00*/  @!P0 BRA `(.L_x_33) ;  /* 0x0000000000b88947 */ /* 0x002fea0003800000 */
[----:B------:R-:W4:Y:S01]  /*1e10*/  LDC.64 R4, c[0x0][0xb18] ;  /* 0x0002c600ff047b82 */ /* 0x000f220000000a00 */
[----:B------:R-:W-:-:S07]  /*1e20*/  ISETP.NE.AND P3, PT, R26, 0x1, PT ;  /* 0x000000011a00780c */ /* 0x000fce0003f65270 */
[----:B------:R-:W1:Y:S08]  /*1e30*/  LDC.64 R6, c[0x0][0xb10] ;  /* 0x0002c400ff067b82 */ /* 0x000e700000000a00 */
[----:B------:R-:W2:Y:S08]  /*1e40*/  LDC R16, c[0x0][0xb20] ;  /* 0x0002c800ff107b82 */ /* 0x000eb00000000800 */
[----:B------:R-:W3:Y:S01]  /*1e50*/  LDC R18, c[0x0][0xb0c] ;  /* 0x0002c300ff127b82 */ /* 0x000ee20000000800 */
[----:B----4-:R-:W-:Y:S01]  /*1e60*/  IMAD.HI.U32 R17, R0, R5, RZ ;  /* 0x0000000500117227 */ /* 0x010fe200078e00ff */
[----:B------:R-:W-:-:S03]  /*1e70*/  ISETP.NE.AND P0, PT, R4, 0x1, PT ;  /* 0x000000010400780c */ /* 0x000fc60003f05270 */
[----:B------:R-:W-:-:S03]  /*1e80*/  IMAD.HI.U32 R5, R11, R5, RZ ;  /* 0x000000050b057227 */ /* 0x000fc600078e00ff */
[----:B------:R-:W4:Y:S01]  /*1e90*/  LDC.64 R2, c[0x0][0xb28] ;  /* 0x0002ca00ff027b82 */ /* 0x000f220000000a00 */
[----:B-1----:R-:W-:-:S04]  /*1ea0*/  IMAD.HI.U32 R20, R9, R6, RZ ;  /* 0x0000000609147227 */ /* 0x002fc800078e00ff */
[----:B------:R-:W-:Y:S01]  /*1eb0*/  IMAD.HI.U32 R22, R13, R6, RZ ;  /* 0x000000060d167227 */ /* 0x000fe200078e00ff */
[----:B------:R-:W-:Y:S02]  /*1ec0*/  SHF.R.U32.HI R20, RZ, R7, R20 ;  /* 0x00000007ff147219 */ /* 0x000fe40000011614 */
[-C--:B--2---:R-:W-:Y:S02]  /*1ed0*/  SHF.R.U32.HI R17, RZ, R16.reuse, R17 ;  /* 0x00000010ff117219 */ /* 0x084fe40000011611 */
[----:B------:R-:W-:Y:S02]  /*1ee0*/  SHF.R.U32.HI R16, RZ, R16, R5 ;  /* 0x00000010ff107219 */ /* 0x000fe40000011605 */
[----:B------:R-:W-:Y:S02]  /*1ef0*/  SEL R17, R0, R17, !P0 ;  /* 0x0000001100117207 */ /* 0x000fe40004000000 */
[----:B------:R-:W-:Y:S02]  /*1f00*/  SHF.R.U32.HI R22, RZ, R7, R22 ;  /* 0x00000007ff167219 */ /* 0x000fe40000011616 */
[----:B---3--:R-:W-:-:S02]  /*1f10*/  ISETP.NE.AND P1, PT, R18, 0x1, PT ;  /* 0x000000011200780c */ /* 0x008fc40003f25270 */
[----:B------:R-:W-:Y:S02]  /*1f20*/  SEL R5, R11, R16, !P0 ;  /* 0x000000100b057207 */ /* 0x000fe40004000000 */
[----:B------:R-:W-:Y:S02]  /*1f30*/  SEL R19, R9, R20, !P1 ;  /* 0x0000001409137207 */ /* 0x000fe40004800000 */
[----:B------:R-:W-:Y:S01]  /*1f40*/  SEL R7, R13, R22, !P1 ;  /* 0x000000160d077207 */ /* 0x000fe20004800000 */
[----:B----4-:R-:W-:-:S04]  /*1f50*/  IMAD.HI.U32 R20, R17, R2, RZ ;  /* 0x0000000211147227 */ /* 0x010fc800078e00ff */
[----:B------:R-:W-:Y:S01]  /*1f60*/  IMAD.HI.U32 R6, R19, R2, RZ ;  /* 0x0000000213067227 */ /* 0x000fe200078e00ff */
[----:B------:R-:W-:-:S04]  /*1f70*/  @P3 SHF.R.U32.HI R17, RZ, R3, R20 ;  /* 0x00000003ff113219 */ /* 0x000fc80000011614 */
        /* <DEDUP_REMOVED lines=8> */
[----:B------:R-:W-:-:S04]  /*2000*/  @!P0 IMAD.HI.U32 R16, R7, R2, RZ ;  /* 0x0000000207108227 */ /* 0x000fc800078e00ff */
[----:B------:R-:W-:Y:S01]  /*2010*/  IMAD.MOV R2, RZ, RZ, -R6 ;  /* 0x000000ffff027224 */ /* 0x000fe200078e0a06 */
[----:B------:R-:W-:-:S03]  /*2020*/  @!P0 SHF.R.U32.HI R16, RZ, R3, R16 ;  /* 0x00000003ff108219 */ /* 0x000fc60000011610 */
[----:B------:R-:W-:Y:S01]  /*2030*/  IMAD R2, R26, R2, R5 ;  /* 0x000000021a027224 */ /* 0x000fe200078e0205 */
[----:B------:R-:W-:Y:S02]  /*2040*/  @!P0 SEL R3, R7, R16, !P3 ;  /* 0x0000001007038207 */ /* 0x000fe40005800000 */
[----:B------:R-:W-:-:S03]  /*2050*/  IADD3 R16, PT, PT, -R5, RZ, RZ ;  /* 0x000000ff05107210 */ /* 0x000fc60007ffe1ff */
[--C-:B------:R-:W-:Y:S02]  /*2060*/  @!P0 IMAD.IADD R6, R6, 0x1, -R3.reuse ;  /* 0x0000000106068824 */ /* 0x100fe400078e0a03 */
[----:B------:R-:W-:Y:S01]  /*2070*/  @!P0 IMAD R3, R2, R19, R3 ;  /* 0x0000001302038224 */ /* 0x000fe200078e0203 */
[----:B------:R-:W-:Y:S01]  /*2080*/  IADD3 R2, PT, PT, -R7, RZ, RZ ;  /* 0x000000ff07027210 */ /* 0x000fe20007ffe1ff */
[----:B------:R-:W-:Y:S02]  /*2090*/  @!P0 IMAD R5, R26, R6, R7 ;  /* 0x000000061a058224 */ /* 0x000fe400078e0207 */
[----:B------:R-:W-:Y:S02]  /*20a0*/  IMAD R11, R4, R16, R11 ;  /* 0x00000010040b7224 */ /* 0x000fe400078e020b */
[----:B------:R-:W-:Y:S02]  /*20b0*/  @!P0 IMAD.MOV.U32 R7, RZ, RZ, R3 ;  /* 0x000000ffff078224 */ /* 0x000fe400078e0003 */
[----:B------:R-:W-:-:S02]  /*20c0*/  IMAD R2, R18, R2, R13 ;  /* 0x0000000212027224 */ /* 0x000fc400078e020d */
[----:B------:R-:W-:Y:S02]  /*20d0*/  IMAD R11, R5, R4, R11 ;  /* 0x00000004050b7224 */ /* 0x000fe400078e020b */
[----:B------:R-:W-:Y:S02]  /*20e0*/  IMAD R13, R7, R18, R2 ;  /* 0x00000012070d7224 */ /* 0x000fe400078e0202 */
.L_x_33:
[----:B------:R-:W1:Y:S02]  /*20f0*/  LDCU UR8, c[0x0][0xb30] ;  /* 0x00016600ff0877ac */ /* 0x000e640008000800 */
[----:B-1----:R-:W-:-:S09]  /*2100*/  UISETP.NE.AND UP0, UPT, UR8, 0x1, UPT ;  /* 0x000000010800788c */ /* 0x002fd2000bf05270 */
[----:B------:R-:W-:Y:S05]  /*2110*/  BRA.U UP0, `(.L_x_34) ;  /* 0x0000000100407547 */ /* 0x000fea000b800000 */
[----:B------:R-:W1:Y:S08]  /*2120*/  LDC.64 R4, c[0x0][0xb10] ;  /* 0x0002c400ff047b82 */ /* 0x000e700000000a00 */
[----:B------:R-:W2:Y:S08]  /*2130*/  LDC.64 R2, c[0x0][0xb18] ;  /* 0x0002c600ff027b82 */ /* 0x000eb00000000a00 */
[----:B------:R-:W3:Y:S08]  /*2140*/  LDC R6, c[0x0][0xb20] ;  /* 0x0002c800ff067b82 */ /* 0x000ef00000000800 */
[----:B------:R-:W4:Y:S01]  /*2150*/  LDC R16, c[0x0][0xb0c] ;  /* 0x0002c300ff107b82 */ /* 0x000f220000000800 */
[----:B-1----:R-:W-:-:S05]  /*2160*/  IMAD.HI.U32 R4, R13, R4, RZ ;  /* 0x000000040d047227 */ /* 0x002fca00078e00ff */
[----:B------:R-:W-:Y:S01]  /*2170*/  SHF.R.U32.HI R4, RZ, R5, R4 ;  /* 0x00000005ff047219 */ /* 0x000fe20000011604 */
[----:B--2---:R-:W-:Y:S01]  /*2180*/  IMAD.HI.U32 R3, R11, R3, RZ ;  /* 0x000000030b037227 */ /* 0x004fe200078e00ff */
[----:B------:R-:W-:-:S04]  /*2190*/  ISETP.NE.AND P0, PT, R2, 0x1, PT ;  /* 0x000000010200780c */ /* 0x000fc80003f05270 */
[----:B---3--:R-:W-:-:S04]  /*21a0*/  SHF.R.U32.HI R6, RZ, R6, R3 ;  /* 0x00000006ff067219 */ /* 0x008fc80000011603 */
[----:B------:R-:W-:Y:S02]  /*21b0*/  SEL R3, R11, R6, !P0 ;  /* 0x000000060b037207 */ /* 0x000fe40004000000 */
[----:B----4-:R-:W-:-:S04]  /*21c0*/  ISETP.NE.AND P1, PT, R16, 0x1, PT ;  /* 0x000000011000780c */ /* 0x010fc80003f25270 */
[----:B------:R-:W-:-:S05]  /*21d0*/  SEL R4, R13, R4, !P1 ;  /* 0x000000040d047207 */ /* 0x000fca0004800000 */
[----:B------:R-:W-:Y:S02]  /*21e0*/  IMAD.IADD R5, R3, 0x1, -R4 ;  /* 0x0000000103057824 */ /* 0x000fe400078e0a04 */
[----:B------:R-:W-:Y:S02]  /*21f0*/  IMAD.IADD R3, R4, 0x1, -R3 ;  /* 0x0000000104037824 */ /* 0x000fe400078e0a03 */
[----:B------:R-:W-:Y:S02]  /*2200*/  IMAD R13, R5, R16, R13 ;  /* 0x00000010050d7224 */ /* 0x000fe400078e020d */
[----:B------:R-:W-:-:S07]  /*2210*/  IMAD R11, R3, R2, R11 ;  /* 0x00000002030b7224 */ /* 0x000fce00078e020b */
.L_x_34:
[----:B------:R-:W-:Y:S01]  /*2220*/  VIADD R14, R14, 0x1 ;  /* 0x000000010e0e7836 */ /* 0x000fe20000000000 */
[----:B------:R-:W-:Y:S01]  /*2230*/  PLOP3.LUT P1, PT, PT, PT, PT, 0x80, 0x8 ;  /* 0x000000000008781c */ /* 0x000fe20003f2f070 */
[----:B------:R-:W-:Y:S02]  /*2240*/  IMAD.IADD R21, R13, 0x1, R60 ;  /* 0x000000010d157824 */ /* 0x000fe400078e023c */
[----:B------:R-:W-:Y:S01]  /*2250*/  IMAD.IADD R20, R11, 0x1, R58 ;  /* 0x000000010b147824 */ /* 0x000fe200078e023a */
[----:B------:R-:W-:-:S04]  /*2260*/  ISETP.NE.AND P0, PT, R14, 0x2, PT ;  /* 0x000000020e00780c */ /* 0x000fc80003f05270 */
[----:B------:R-:W-:Y:S02]  /*2270*/  SEL R3, RZ, 0x1, P0 ;  /* 0x00000001ff037807 */ /* 0x000fe40000000000 */
[----:B------:R-:W-:Y:S02]  /*2280*/  SEL R14, R14, RZ, P0 ;  /* 0x000000ff0e0e7207 */ /* 0x000fe40000000000 */
[----:B------:R-:W-:Y:S01]  /*2290*/  LOP3.LUT R12, R12, R3, RZ, 0x3c, !PT ;  /* 0x000000030c0c7212 */ /* 0x000fe200078e3cff */
[----:B------:R-:W-:Y:S06]  /*22a0*/  @P2 BRA `(.L_x_35) ;  /* 0xfffffff000982947 */ /* 0x000fec000383ffff */
[----:B------:R-:W-:Y:S01]  /*22b0*/  UIADD3 UR5, UPT, UPT, UR4, 0x10, URZ ;  /* 0x0000001004057890 */ /* 0x000fe2000fffe0ff */
[----:B------:R-:W-:-:S03]  /*22c0*/  SHF.L.U32 R3, R15, 0x1f, RZ ;  /* 0x0000001f0f037819 */ /* 0x000fc600000006ff */
[----:B------:R-:W-:-:S09]  /*22d0*/  ULEA UR4, UR6, UR5, 0x3 ;  /* 0x0000000506047291 */ /* 0x000fd2000f8e18ff */
[----:B------:R-:W1:Y:S02]  /*22e0*/  SYNCS.PHASECHK.TRANS64.TRYWAIT P0, [UR4], R3 ;  /* 0x00000003ff0075a7 */ /* 0x000e640008001104 */
[----:B-1----:R-:W-:Y:S05]  /*22f0*/  @!P0 BRA `(.L_x_36) ;  /* 0x0000005800a08947 */ /* 0x002fea0003800000 */
.L_x_134:
[----:B------:R-:W-:-:S04]  /*2300*/  UIADD3 UR6, UPT, UPT, UR6, 0x1, URZ ;  /* 0x0000000106067890 */ /* 0x000fc8000fffe0ff */
[----:B------:R-:W-:-:S04]  /*2310*/  UISETP.NE.AND UP0, UPT, UR6, 0x2, UPT ;  /* 0x000000020600788c */ /* 0x000fc8000bf05270 */
[----:B------:R-:W-:Y:S02]  /*2320*/  USEL UR4, URZ, 0x1, UP0 ;  /* 0x00000001ff047887 */ /* 0x000fe40008000000 */
[----:B------:R-:W-:-:S04]  /*2330*/  USEL UR6, UR6, URZ, UP0 ;  /* 0x000000ff06067287 */ /* 0x000fc80008000000 */
[----:B------:R-:W-:Y:S01]  /*2340*/  ULEA UR6, UR6, UR5, 0x3 ;  /* 0x0000000506067291 */ /* 0x000fe2000f8e18ff */
[----:B-1----:R-:W-:-:S04]  /*2350*/  LOP3.LUT R3, R15, UR4, RZ, 0x3c, !PT ;  /* 0x000000040f037c12 */ /* 0x002fc8000f8e3cff */
[----:B------:R-:W-:Y:S01]  /*2360*/  SHF.L.U32 R3, R3, 0x1f, RZ ;  /* 0x0000001f03037819 */ /* 0x000fe200000006ff */
[----:B----4-:R-:W-:-:S07]  /*2370*/  IMAD.U32 R0, RZ, RZ, UR6 ;  /* 0x00000006ff007e24 */ /* 0x010fce000f8e00ff */
.L_x_37:
[----:B-1----:R1:W2:Y:S02]  /*2380*/  SYNCS.PHASECHK.TRANS64.TRYWAIT P0, [R0+URZ], R3 ;  /* 0x00000003000075a7 */ /* 0x0022a400080011ff */
[----:B--2---:R-:W-:Y:S05]  /*2390*/  @!P0 NANOSLEEP.SYNCS 0x989680 ;  /* 0x009896800000895d */ /* 0x004fea0003900000 */
[----:B------:R-:W2:Y:S02]  /*23a0*/  @!P0 SYNCS.PHASECHK.TRANS64 P0, [R0+URZ], R3 ;  /* 0x00000003000085a7 */ /* 0x000ea400080010ff */
[----:B--2---:R-:W-:Y:S05]  /*23b0*/  @P0 EXIT ;  /* 0x000000000000094d */ /* 0x004fea0003800000 */
[----:B------:R-:W-:Y:S05]  /*23c0*/  BRA `(.L_x_37) ;  /* 0xfffffffc00ec7947 */ /* 0x000fea000383ffff */
.L_x_17:
[----:B------:R-:W-:-:S04]  /*23d0*/  UISETP.NE.AND UP1, UPT, UR37, URZ, UPT ;  /* 0x000000ff2500728c */ /* 0x000fc8000bf25270 */
[----:B------:R-:W-:-:S09]  /*23e0*/  UISETP.NE.OR UP1, UPT, UR8, 0x1, UP1 ;  /* 0x000000010800788c */ /* 0x000fd20008f25670 */
[----:B------:R-:W-:Y:S05]  /*23f0*/  BRA.U UP1, `(.L_x_38) ;  /* 0x0000000501487547 */ /* 0x000fea000b800000 */
[----:B------:R-:W-:Y:S01]  /*2400*/  ISETP.NE.AND P2, PT, R2, RZ, PT ;  /* 0x000000ff0200720c */ /* 0x000fe20003f45270 */
[----:B------:R-:W-:Y:S01]  /*2410*/  IMAD.MOV.U32 R12, RZ, RZ, 0x1 ;  /* 0x00000001ff0c7424 */ /* 0x000fe200078e00ff */
[----:B------:R-:W-:Y:S02]  /*2420*/  CS2R R10, SRZ ;  /* 0x00000000000a7805 */ /* 0x000fe4000001ff00 */
[----:B------:R-:W-:Y:S01]  /*2430*/  CS2R R8, SRZ ;  /* 0x0000000000087805 */ /* 0x000fe2000001ff00 */
[----:B------:R-:W-:Y:S01]  /*2440*/  UMOV UR4, 0x400 ;  /* 0x0000040000047882 */ /* 0x000fe20000000000 */
[----:B------:R-:W-:Y:S01]  /*2450*/  UMOV UR6, URZ ;  /* 0x000000ff00067c82 */ /* 0x000fe20008000000 */
[----:B------:R-:W-:-:S12]  /*2460*/  ULEA UR37, UR37, UR4, 0x18 ;  /* 0x0000000425257291 */ /* 0x000fd8000f8ec0ff */
.L_x_42:
[----:B------:R-:W-:Y:S02]  /*2470*/  LEA R0, R8, UR37, 0x3 ;  /* 0x0000002508007c11 */ /* 0x000fe4000f8e18ff */
[----:B------:R-:W-:-:S03]  /*2480*/  SHF.L.U32 R5, R9, 0x1f, RZ ;  /* 0x0000001f09057819 */ /* 0x000fc600000006ff */
[----:B------:R-:W-:Y:S01]  /*2490*/  VIADD R4, R0, 0xe0 ;  /* 0x000000e000047836 */ /* 0x000fe20000000000 */
[----:B------:R-:W1:Y:S02]  /*24a0*/  SYNCS.PHASECHK.TRANS64.TRYWAIT P0, [R0+URZ+0xd0], R5 ;  /* 0x0000d005000075a7 */ /* 0x000e6400080011ff */
[----:B-1----:R-:W-:Y:S05]  /*24b0*/  @!P0 BRA `(.L_x_39) ;  /* 0x0000005800488947 */ /* 0x002fea0003800000 */
.L_x_135:
[----:B------:R-:W-:Y:S01]  /*24c0*/  ULEA UR5, UR6, UR37, 0x3 ;  /* 0x0000002506057291 */ /* 0x000fe2000f8e18ff */
[----:B------:R-:W-:Y:S02]  /*24d0*/  PRMT R4, RZ, 0x654, R4 ;  /* 0x00000654ff047816 */ /* 0x000fe40000000004 */
[----:B-1----:R-:W-:Y:S01]  /*24e0*/  SHF.L.U32 R5, R12, 0x1f, RZ ;  /* 0x0000001f0c057819 */ /* 0x002fe200000006ff */
[----:B------:R-:W-:Y:S01]  /*24f0*/  UIADD3 UR4, UPT, UPT, UR5, 0x70, URZ ;  /* 0x0000007005047890 */ /* 0x000fe2000fffe0ff */
[----:B------:R1:W-:Y:S05]  /*2500*/  SYNCS.ARRIVE.TRANS64.RED.A1T0 RZ, [R4+URZ], RZ ;  /* 0x000000ff04ff79a7 */ /* 0x0003ea00081004ff */
[----:B------:R-:W-:Y:S01]  /*2510*/  IMAD.U32 R7, RZ, RZ, UR4 ;  /* 0x00000004ff077e24 */ /* 0x000fe2000f8e00ff */
[----:B------:R-:W2:Y:S04]  /*2520*/  SYNCS.PHASECHK.TRANS64.TRYWAIT P0, [UR5+0x80], R5 ;  /* 0x00008005ff0075a7 */ /* 0x000ea80008001105 */
[----:B------:R-:W-:Y:S01]  /*2530*/  PRMT R6, R2, 0x654, R7 ;  /* 0x0000065402067816 */ /* 0x000fe20000000007 */
[----:B-1----:R-:W-:Y:S01]  /*2540*/  @!P2 IMAD.MOV.U32 R4, RZ, RZ, 0x10 ;  /* 0x00000010ff04a424 */ /* 0x002fe200078e00ff */
[----:B--2---:R-:W-:Y:S06]  /*2550*/  @!P0 BRA `(.L_x_40) ;  /* 0x0000005800348947 */ /* 0x004fec0003800000 */
.L_x_137:
[----:B------:R-:W-:Y:S01]  /*2560*/  ULEA UR4, UR6, UR37, 0x4 ;  /* 0x0000002506047291 */ /* 0x000fe2000f8e20ff */
[----:B------:R-:W-:Y:S01]  /*2570*/  SEL R3, R6, R3, !P2 ;  /* 0x0000000306037207 */ /* 0x000fe20005000000 */
[----:B------:R-:W-:Y:S01]  /*2580*/  UIADD3 UR5, UPT, UPT, UR5, 0x70, URZ ;  /* 0x0000007005057890 */ /* 0x000fe2000fffe0ff */
[----:B-1----:R-:W-:Y:S01]  /*2590*/  LEA R0, R11, UR37, 0x3 ;  /* 0x000000250b007c11 */ /* 0x002fe2000f8e18ff */
[----:B------:R-:W-:Y:S01]  /*25a0*/  UIADD3 UR4, UPT, UPT, UR4, 0x100, URZ ;  /* 0x0000010004047890 */ /* 0x000fe2000fffe0ff */
[----:B------:R-:W-:Y:S01]  /*25b0*/  SHF.L.U32 R5, R10, 0x1f, RZ ;  /* 0x0000001f0a057819 */ /* 0x000fe200000006ff */
[----:B------:R1:W-:Y:S01]  /*25c0*/  @!P2 SYNCS.ARRIVE.TRANS64.RED RZ, [R3+URZ], R4 ;  /* 0x0000000403ffa9a7 */ /* 0x0003e200080004ff */
[----:B------:R-:W-:Y:S01]  /*25d0*/  UIADD3 UR6, UPT, UPT, UR6, 0x1, URZ ;  /* 0x0000000106067890 */ /* 0x000fe2000fffe0ff */
[----:B------:R-:W-:-:S03]  /*25e0*/  VIADD R8, R8, 0x1 ;  /* 0x0000000108087836 */ /* 0x000fc60000000000 */
[----:B------:R-:W-:Y:S02]  /*25f0*/  UISETP.NE.AND UP0, UPT, UR6, 0x2, UPT ;  /* 0x000000020600788c */ /* 0x000fe4000bf05270 */
[----:B------:R-:W-:Y:S06]  /*2600*/  UGETNEXTWORKID.BROADCAST [UR4], [UR5] ;  /* 0x00000000040073ca */ /* 0x000fec0008000100 */
[----:B------:R-:W-:Y:S01]  /*2610*/  USEL UR4, URZ, 0x1, UP0 ;  /* 0x00000001ff047887 */ /* 0x000fe20008000000 */
[----:B------:R-:W-:Y:S01]  /*2620*/  ISETP.NE.AND P0, PT, R8, 0x2, PT ;  /* 0x000000020800780c */ /* 0x000fe20003f05270 */
[----:B------:R-:W-:Y:S01]  /*2630*/  USEL UR6, UR6, URZ, UP0 ;  /* 0x000000ff06067287 */ /* 0x000fe20008000000 */
[----:B------:R-:W2:Y:S03]  /*2640*/  SYNCS.PHASECHK.TRANS64.TRYWAIT P1, [R0+URZ+0x70], R5 ;  /* 0x00007005000075a7 */ /* 0x000ea600080211ff */
[----:B------:R-:W-:Y:S01]  /*2650*/  LOP3.LUT R12, R12, UR4, RZ, 0x3c, !PT ;  /* 0x000000040c0c7c12 */ /* 0x000fe2000f8e3cff */
[----:B-12---:R-:W-:Y:S07]  /*2660*/  @!P1 BRA `(.L_x_41) ;  /* 0x0000005800089947 */ /* 0x006fee0003800000 */
.L_x_138:
[C---:B------:R-:W-:Y:S01]  /*2670*/  LEA R4, R11.reuse, UR37, 0x4 ;  /* 0x000000250b047c11 */ /* 0x040fe2000f8e20ff */
[----:B-1----:R-:W-:Y:S01]  /*2680*/  VIADD R0, R0, 0x80 ;  /* 0x0000008000007836 */ /* 0x002fe20000000000 */
[----:B------:R-:W-:Y:S01]  /*2690*/  SEL R8, R8, RZ, P0 ;  /* 0x000000ff08087207 */ /* 0x000fe20000000000 */
[----:B------:R-:W-:-:S03]  /*26a0*/  VIADD R11, R11, 0x1 ;  /* 0x000000010b0b7836 */ /* 0x000fc60000000000 */
[----:B------:R-:W1:Y:S01]  /*26b0*/  LDS.128 R4, [R4+0x100] ;  /* 0x0001000004047984 */ /* 0x000e620000000c00 */
[----:B------:R-:W-:Y:S02]  /*26c0*/  PRMT R0, RZ, 0x654, R0 ;  /* 0x00000654ff007816 */ /* 0x000fe40000000000 */
[C---:B------:R-:W-:Y:S01]  /*26d0*/  ISETP.NE.AND P1, PT, R11.reuse, 0x2, PT ;  /* 0x000000020b00780c */ /* 0x040fe20003f25270 */
[----:B------:R-:W-:Y:S01]  /*26e0*/  @!PT LDS RZ, [RZ] ;  /* 0x00000000fffff984 */ /* 0x000fe20000000800 */
[----:B------:R-:W-:Y:S01]  /*26f0*/  @!PT LDS RZ, [RZ] ;  /* 0x00000000fffff984 */ /* 0x000fe20000000800 */
[----:B------:R-:W-:Y:S01]  /*2700*/  @!PT LDS RZ, [RZ] ;  /* 0x00000000fffff984 */ /* 0x000fe20000000800 */
[----:B------:R-:W-:Y:S01]  /*2710*/  @!PT LDS RZ, [RZ] ;  /* 0x00000000fffff984 */ /* 0x000fe20000000800 */
[----:B------:R2:W-:Y:S06]  /*2720*/  MEMBAR.ALL.CTA ;  /* 0x0000000000007992 */ /* 0x0005ec0000008000 */
[----:B--2---:R-:W2:Y:S01]  /*2730*/  FENCE.VIEW.ASYNC.S ;  /* 0x00000000000073c6 */ /* 0x004ea20000000000 */
[----:B------:R-:W-:Y:S01]  /*2740*/  SEL R11, R11, RZ, P1 ;  /* 0x000000ff0b0b7207 */ /* 0x000fe20000800000 */
[----:B--2---:R2:W-:Y:S01]  /*2750*/  SYNCS.ARRIVE.TRANS64.RED.A1T0 RZ, [R0+URZ], RZ ;  /* 0x000000ff00ff79a7 */ /* 0x0045e200081004ff */
[----:B-1----:R-:W-:-:S02]  /*2760*/  LOP3.LUT P3, RZ, R6, 0x1, RZ, 0xc0, !PT ;  /* 0x0000000106ff7812 */ /* 0x002fc4000786c0ff */
[----:B------:R-:W-:-:S04]  /*2770*/  SEL R5, RZ, 0x1, P1 ;  /* 0x00000001ff057807 */ /* 0x000fc80000800000 */
[----:B------:R-:W-:Y:S02]  /*2780*/  LOP3.LUT R10, R10, R5, RZ, 0x3c, !PT ;  /* 0x000000050a0a7212 */ /* 0x000fe400078e3cff */
[----:B--2---:R-:W-:-:S04]  /*2790*/  SEL R0, RZ, 0x1, P0 ;  /* 0x00000001ff007807 */ /* 0x004fc80000000000 */
[----:B------:R-:W-:Y:S01]  /*27a0*/  LOP3.LUT R9, R9, R0, RZ, 0x3c, !PT ;  /* 0x0000000009097212 */ /* 0x000fe200078e3cff */
[----:B------:R-:W-:Y:S06]  /*27b0*/  @P3 BRA `(.L_x_42) ;  /* 0xfffffffc002c3947 */ /* 0x000fec000383ffff */
[----:B------:R-:W-:Y:S01]  /*27c0*/  ULEA UR5, UR6, UR37, 0x3 ;  /* 0x0000002506057291 */ /* 0x000fe2000f8e18ff */
[----:B------:R-:W-:-:S08]  /*27d0*/  SHF.L.U32 R3, R12, 0x1f, RZ ;  /* 0x0000001f0c037819 */ /* 0x000fd000000006ff */
[----:B------:R-:W1:Y:S02]  /*27e0*/  SYNCS.PHASECHK.TRANS64 P0, [UR5+0x80], R3 ;  /* 0x00008003ff0075a7 */ /* 0x000e640008001005 */
[----:B-1----:R-:W-:Y:S05]  /*27f0*/  @P0 BRA `(.L_x_43) ;  /* 0x0000000000080947 */ /* 0x002fea0003800000 */
[----:B------:R-:W1:Y:S02]  /*2800*/  SYNCS.PHASECHK.TRANS64.TRYWAIT P0, [UR5+0x80], R3 ;  /* 0x00008003ff0075a7 */ /* 0x000e640008001105 */
[----:B-1----:R-:W-:Y:S05]  /*2810*/  @!P0 BRA `(.L_x_44) ;  /* 0x0000005400b08947 */ /* 0x002fea0003800000 */
.L_x_43:
[----:B------:R-:W-:-:S04]  /*2820*/  UIADD3 UR4, UPT, UPT, UR6, 0x1, URZ ;  /* 0x0000000106047890 */ /* 0x000fc8000fffe0ff */
[----:B------:R-:W-:-:S04]  /*2830*/  UISETP.NE.AND UP0, UPT, UR4, 0x2, UPT ;  /* 0x000000020400788c */ /* 0x000fc8000bf05270 */
[----:B------:R-:W-:Y:S02]  /*2840*/  USEL UR7, URZ, 0x1, UP0 ;  /* 0x00000001ff077887 */ /* 0x000fe40008000000 */
[----:B------:R-:W-:-:S04]  /*2850*/  USEL UR4, UR4, URZ, UP0 ;  /* 0x000000ff04047287 */ /* 0x000fc80008000000 */
[----:B------:R-:W-:Y:S01]  /*2860*/  ULEA UR4, UR4, UR37, 0x3 ;  /* 0x0000002504047291 */ /* 0x000fe2000f8e18ff */
[----:B-1----:R-:W-:-:S04]  /*2870*/  LOP3.LUT R3, R12, UR7, RZ, 0x3c, !PT ;  /* 0x000000070c037c12 */ /* 0x002fc8000f8e3cff */
[----:B------:R-:W-:-:S04]  /*2880*/  SHF.L.U32 R0, R3, 0x1f, RZ ;  /* 0x0000001f03007819 */ /* 0x000fc800000006ff */
[----:B------:R-:W1:Y:S02]  /*2890*/  SYNCS.PHASECHK.TRANS64 P0, [UR4+0x80], R0 ;  /* 0x00008000ff0075a7 */ /* 0x000e640008001004 */
[----:B-1----:R-:W-:Y:S05]  /*28a0*/  @P0 EXIT ;  /* 0x000000000000094d */ /* 0x002fea0003800000 */
[----:B------:R-:W-:Y:S02]  /*28b0*/  SHF.L.U32 R3, R3, 0x1f, RZ ;  /* 0x0000001f03037819 */ /* 0x000fe400000006ff */
[----:B------:R-:W-:-:S07]  /*28c0*/  MOV R0, UR4 ;  /* 0x0000000400007c02 */ /* 0x000fce0008000f00 */
.L_x_45:
[----:B-1----:R1:W2:Y:S02]  /*28d0*/  SYNCS.PHASECHK.TRANS64.TRYWAIT P0, [R0+URZ+0x80], R3 ;  /* 0x00008003000075a7 */ /* 0x0022a400080011ff */
[----:B--2---:R-:W-:Y:S05]  /*28e0*/  @!P0 NANOSLEEP.SYNCS 0x989680 ;  /* 0x009896800000895d */ /* 0x004fea0003900000 */
[----:B------:R-:W2:Y:S02]  /*28f0*/  @!P0 SYNCS.PHASECHK.TRANS64 P0, [R0+URZ+0x80], R3 ;  /* 0x00008003000085a7 */ /* 0x000ea400080010ff */
[----:B--2---:R-:W-:Y:S05]  /*2900*/  @P0 EXIT ;  /* 0x000000000000094d */ /* 0x004fea0003800000 */
[----:B------:R-:W-:Y:S05]  /*2910*/  BRA `(.L_x_45) ;  /* 0xfffffffc00ec7947 */ /* 0x000fea000383ffff */
.L_x_38:
[----:B------:R-:W-:-:S09]  /*2920*/  UISETP.NE.AND UP1, UPT, UR8, URZ, UPT ;  /* 0x000000ff0800728c */ /* 0x000fd2000bf25270 */
[----:B------:R-:W-:Y:S05]  /*2930*/  BRA.U UP1, `(.L_x_46) ;  /* 0x0000000d01947547 */ /* 0x000fea000b800000 */
[----:B------:R-:W-:Y:S01]  /*2940*/  UMOV UR4, 0x40 ;  /* 0x0000004000047882 */ /* 0x000fe20000000000 */
[----:B------:R-:W-:Y:S01]  /*2950*/  NOP ;  /* 0x0000000000007918 */ /* 0x000fe20000000000 */
[----:B------:R-:W-:Y:S01]  /*2960*/  ULEA UR4, UR37, UR4, 0x18 ;  /* 0x0000000425047291 */ /* 0x000fe2000f8ec0ff */
[----:B------:R-:W-:Y:S02]  /*2970*/  UMOV UR5, 0x400 ;  /* 0x0000040000057882 */ /* 0x000fe40000000000 */
[----:B------:R-:W-:-:S06]  /*2980*/  ULEA UR37, UR37, UR5, 0x18 ;  /* 0x0000000525257291 */ /* 0x000fcc000f8ec0ff */
[----:B------:R-:W1:Y:S02]  /*2990*/  LDS.U8 R0, [UR4+0x1c] ;  /* 0x00001c04ff007984 */ /* 0x000e640008000000 */
[----:B-1----:R-:W-:-:S13]  /*29a0*/  ISETP.NE.AND P0, PT, R0, RZ, PT ;  /* 0x000000ff0000720c */ /* 0x002fda0003f05270 */
[----:B------:R-:W-:Y:S05]  /*29b0*/  @P0 BRA `(.L_x_47) ;  /* 0x0000000000580947 */ /* 0x000fea0003800000 */
[----:B------:R-:W-:-:S13]  /*29c0*/  ELECT P0, URZ, PT ;  /* 0x0000000000ff782f */ /* 0x000fda0003800000 */
[----:B------:R-:W-:Y:S05]  /*29d0*/  @!P0 BRA `(.L_x_48) ;  /* 0x0000000000608947 */ /* 0x000fea0003800000 */
[----:B------:R-:W-:Y:S01]  /*29e0*/  UMOV UR5, 0x10 ;  /* 0x0000001000057882 */ /* 0x000fe20000000000 */
[----:B------:R-:W-:Y:S01]  /*29f0*/  HFMA2 R0, -RZ, RZ, 0, 5.9604644775390625e-08 ;  /* 0x00000001ff007431 */ /* 0x000fe200000001ff */
[----:B------:R-:W-:-:S03]  /*2a00*/  MOV R2, 0xffff ;  /* 0x0000ffff00027802 */ /* 0x000fc60000000f00 */
[----:B------:R-:W-:Y:S04]  /*2a10*/  DEPBAR.LE SB1, 0x36 ;  /* 0x00009d800000791a */ /* 0x000fe80000000000 */
[----:B------:R-:W1:Y:S02]  /*2a20*/  UTCATOMSWS.FIND_AND_SET.ALIGN UP0, UR5, UR5 ;  /* 0x00000005000575e3 */ /* 0x000e640008000800 */
[----:B-1----:R-:W-:Y:S01]  /*2a30*/  MOV R3, UR5 ;  /* 0x0000000500037c02 */ /* 0x002fe20008000f00 */
[----:B------:R-:W-:Y:S06]  /*2a40*/  BRA.U UP0, `(.L_x_49) ;  /* 0x0000000100187547 */ /* 0x000fec000b800000 */
.L_x_50:
[----:B------:R-:W-:Y:S05]  /*2a50*/  NANOSLEEP 0x64 ;  /* 0x000000640000795d */ /* 0x000fea0003800000 */
[----:B------:R-:W-:-:S05]  /*2a60*/  UMOV UR5, 0x10 ;  /* 0x0000001000057882 */ /* 0x000fca0000000000 */
[----:B------:R-:W-:Y:S04]  /*2a70*/  DEPBAR.LE SB1, 0x36 ;  /* 0x00009d800000791a */ /* 0x000fe80000000000 */
[----:B------:R-:W1:Y:S02]  /*2a80*/  UTCATOMSWS.FIND_AND_SET.ALIGN UP0, UR5, UR5 ;  /* 0x00000005000575e3 */ /* 0x000e640008000800 */
[----:B-1----:R-:W-:Y:S01]  /*2a90*/  MOV R3, UR5 ;  /* 0x0000000500037c02 */ /* 0x002fe20008000f00 */
[----:B------:R-:W-:Y:S05]  /*2aa0*/  BRA.U !UP0, `(.L_x_50) ;  /* 0xfffffffd08e87547 */ /* 0x000fea000b83ffff */
.L_x_49:
[-C--:B------:R-:W-:Y:S02]  /*2ab0*/  SHF.L.U32 R2, R2, R3.reuse, RZ ;  /* 0x0000000302027219 */ /* 0x080fe400000006ff */
[----:B------:R-:W-:Y:S01]  /*2ac0*/  SHF.L.U32 R0, R0, R3, RZ ;  /* 0x0000000300007219 */ /* 0x000fe200000006ff */
[----:B------:R-:W-:Y:S02]  /*2ad0*/  IMAD.SHL.U32 R3, R3, 0x20, RZ ;  /* 0x0000002003037824 */ /* 0x000fe400078e00ff */
[----:B------:R1:W-:Y:S04]  /*2ae0*/  ATOMS.OR RZ, [UR4+0x14], R2 ;  /* 0x00001402ffff798c */ /* 0x0003e8000b000004 */
[----:B------:R1:W-:Y:S04]  /*2af0*/  ATOMS.OR RZ, [UR4+0x18], R0 ;  /* 0x00001800ffff798c */ /* 0x0003e8000b000004 */
[----:B------:R1:W-:Y:S01]  /*2b00*/  STS [UR37+0x120], R3 ;  /* 0x00012003ff007988 */ /* 0x0003e20008000825 */
[----:B------:R-:W-:Y:S05]  /*2b10*/  BRA `(.L_x_48) ;  /* 0x0000000000107947 */ /* 0x000fea0003800000 */
.L_x_47:
[----:B------:R-:W-:Y:S02]  /*2b20*/  MOV R0, 0xffffffff ;  /* 0xffffffff00007802 */ /* 0x000fe40000000f00 */
[----:B------:R-:W-:-:S03]  /*2b30*/  MOV R2, 0x2b60 ;  /* 0x00002b6000027802 */ /* 0x000fc60000000f00 */
[----:B------:R1:W-:Y:S04]  /*2b40*/  STS [UR37+0x120], R0 ;  /* 0x00012000ff007988 */ /* 0x0003e80008000825 */
[----:B-1-3-5:R-:W-:Y:S05]  /*2b50*/  CALL.REL.NOINC `($__internal_1_$__cuda_sm10x_tcgen05_guardrail_trap_phase_invalid_during_alloc) ;  /* 0x0000005800f87944 */ /* 0x02afea0003c00000 */
.L_x_48:
[----:B------:R-:W-:Y:S05]  /*2b60*/  WARPSYNC.ALL ;  /* 0x0000000000007948 */ /* 0x000fea0003800000 */
[----:B------:R-:W2:Y:S01]  /*2b70*/  S2UR UR6, SR_CgaCtaId ;  /* 0x00000000000679c3 */ /* 0x000ea20000008800 */
[----:B------:R-:W-:Y:S01]  /*2b80*/  UMOV UR4, 0x400 ;  /* 0x0000040000047882 */ /* 0x000fe20000000000 */
[----:B------:R-:W-:-:S06]  /*2b90*/  NOP ;  /* 0x0000000000007918 */ /* 0x000fcc0000000000 */
[----:B------:R-:W-:Y:S06]  /*2ba0*/  BAR.ARV 0x6, 0xa0 ;  /* 0x0182800000007b1d */ /* 0x000fec0000002000 */
[----:B------:R-:W4:Y:S01]  /*2bb0*/  LDCU UR7, c[0x0][0x38c] ;  /* 0x00007180ff0777ac */ /* 0x000f220008000800 */
[----:B------:R-:W-:Y:S01]  /*2bc0*/  IMAD.MOV.U32 R11, RZ, RZ, 0x1 ;  /* 0x00000001ff0b7424 */ /* 0x000fe200078e00ff */
[----:B------:R-:W-:Y:S01]  /*2bd0*/  CS2R R8, SRZ ;  /* 0x0000000000087805 */ /* 0x000fe2000001ff00 */
[----:B------:R-:W-:Y:S01]  /*2be0*/  IMAD.MOV.U32 R10, RZ, RZ, RZ ;  /* 0x000000ffff0a7224 */ /* 0x000fe200078e00ff */
[----:B------:R-:W-:Y:S01]  /*2bf0*/  UMOV UR18, URZ ;  /* 0x000000ff00127c82 */ /* 0x000fe20008000000 */
[----:B------:R-:W-:Y:S01]  /*2c00*/  UMOV UR17, URZ ;  /* 0x000000ff00117c82 */ /* 0x000fe20008000000 */
[----:B------:R-:W-:Y:S01]  /*2c10*/  UMOV UR22, 0x0 ;  /* 0x0000000000167882 */ /* 0x000fe20000000000 */
[----:B------:R-:W-:Y:S01]  /*2c20*/  UMOV UR23, 0x4200010 ;  /* 0x0420001000177882 */ /* 0x000fe20000000000 */
[----:B------:R-:W-:Y:S01]  /*2c30*/  UMOV UR20, 0x0 ;  /* 0x0000000000147882 */ /* 0x000fe20000000000 */
[----:B------:R-:W-:Y:S01]  /*2c40*/  UMOV UR21, 0x4200010 ;  /* 0x0420001000157882 */ /* 0x000fe20000000000 */
[----:B--2---:R-:W-:Y:S01]  /*2c50*/  ULEA UR6, UR6, UR4, 0x18 ;  /* 0x0000000406067291 */ /* 0x004fe2000f8ec0ff */
[----:B------:R-:W2:Y:S03]  /*2c60*/  LDCU UR4, c[0x0][0x38c] ;  /* 0x00007180ff0477ac */ /* 0x000ea60008000800 */
[----:B------:R-:W-:-:S02]  /*2c70*/  UIADD3 UR11, UPT, UPT, UR6, 0x4400, URZ ;  /* 0x00004400060b7890 */ /* 0x000fc4000fffe0ff */
[----:B----4-:R-:W-:-:S03]  /*2c80*/  UIADD3 UR7, UPT, UPT, UR7, 0x1f, URZ ;  /* 0x0000001f07077890 */ /* 0x010fc6000fffe0ff */
[----:B-1----:R-:W1:Y:S01]  /*2c90*/  LDS R0, [UR6+0x120] ;  /* 0x00012006ff007984 */ /* 0x002e620008000800 */
[----:B------:R-:W-:Y:S02]  /*2ca0*/  UIADD3 UR12, UPT, UPT, UR6, 0x6400, URZ ;  /* 0x00006400060c7890 */ /* 0x000fe4000fffe0ff */
[----:B------:R-:W-:Y:S02]  /*2cb0*/  USHF.R.S32.HI UR5, URZ, 0x1f, UR7 ;  /* 0x0000001fff057899 */ /* 0x000fe40008011407 */
[----:B------:R-:W-:Y:S02]  /*2cc0*/  USHF.R.U32.HI UR11, URZ, 0x4, UR11 ;  /* 0x00000004ff0b7899 */ /* 0x000fe4000801160b */
[----:B------:R-:W-:Y:S02]  /*2cd0*/  ULEA.HI UR5, UR5, UR7, URZ, 0x5 ;  /* 0x0000000705057291 */ /* 0x000fe4000f8f28ff */
[----:B------:R-:W-:Y:S02]  /*2ce0*/  USHF.R.U32.HI UR12, URZ, 0x4, UR12 ;  /* 0x00000004ff0c7899 */ /* 0x000fe4000801160c */
[----:B------:R-:W-:-:S02]  /*2cf0*/  USHF.R.S32.HI UR5, URZ, 0x5, UR5 ;  /* 0x00000005ff057899 */ /* 0x000fc40008011405 */
[----:B------:R-:W-:Y:S02]  /*2d00*/  ULOP3.LUT UR11, UR11, 0x3fff, URZ, 0xc0, !UPT ;  /* 0x00003fff0b0b7892 */ /* 0x000fe4000f8ec0ff */
[----:B------:R-:W-:Y:S02]  /*2d10*/  UISETP.LT.AND UP0, UPT, UR5, 0x1, UPT ;  /* 0x000000010500788c */ /* 0x000fe4000bf01270 */
[----:B------:R-:W-:Y:S02]  /*2d20*/  ULOP3.LUT UR12, UR12, 0x3fff, URZ, 0xc0, !UPT ;  /* 0x00003fff0c0c7892 */ /* 0x000fe4000f8ec0ff */
[----:B------:R-:W-:Y:S02]  /*2d30*/  USEL UR10, UR5, 0x1, !UP0 ;  /* 0x00000001050a7887 */ /* 0x000fe4000c000000 */
[----:B------:R-:W-:Y:S02]  /*2d40*/  ULOP3.LUT UR11, UR11, 0x10000, URZ, 0xfc, !UPT ;  /* 0x000100000b0b7892 */ /* 0x000fe4000f8efcff */
[----:B------:R-:W-:-:S02]  /*2d50*/  ULOP3.LUT UR12, UR12, 0x10000, URZ, 0xfc, !UPT ;  /* 0x000100000c0c7892 */ /* 0x000fc4000f8efcff */
[----:B------:R-:W-:Y:S02]  /*2d60*/  UIADD3 UR10, UPT, UPT, -UR10, URZ, URZ ;  /* 0x000000ff0a0a7290 */ /* 0x000fe4000fffe1ff */
[----:B--2---:R-:W-:Y:S01]  /*2d70*/  UISETP.GE.AND UP3, UPT, UR4, 0x1, UPT ;  /* 0x000000010400788c */ /* 0x004fe2000bf66270 */
[----:B-1----:R-:W-:-:S15]  /*2d80*/  R2UR UR19, R0 ;  /* 0x00000000001372ca */ /* 0x002fde00000e0000 */
.L_x_57:
[----:B------:R-:W-:Y:S02]  /*2d90*/  LEA R0, R10, UR6, 0x3 ;  /* 0x000000060a007c11 */ /* 0x000fe4000f8e18ff */
[----:B------:R-:W-:Y:S02]  /*2da0*/  SHF.L.U32 R5, R9, 0x1f, RZ ;  /* 0x0000001f09057819 */ /* 0x000fe400000006ff */
[----:B------:R-:W-:Y:S01]  /*2db0*/  PLOP3.LUT P0, PT, PT, PT, UP3, 0x80, 0x8 ;  /* 0x000000000008781c */ /* 0x000fe20003f0f038 */
[----:B------:R-:W-:Y:S01]  /*2dc0*/  VIADD R3, R0, 0x80 ;  /* 0x0000008000037836 */ /* 0x000fe20000000000 */
[----:B-1----:R-:W1:Y:S02]  /*2dd0*/  SYNCS.PHASECHK.TRANS64.TRYWAIT P1, [R0+URZ+0x70], R5 ;  /* 0x00007005000075a7 */ /* 0x002e6400080211ff */
[----:B-1--4-:R-:W-:Y:S09]  /*2de0*/  @!P1 BRA `(.L_x_51) ;  /* 0x0000005000549947 */ /* 0x012ff20003800000 */
.L_x_140:
[----:B------:R-:W-:Y:S01]  /*2df0*/  LEA R4, R10, UR6, 0x4 ;  /* 0x000000060a047c11 */ /* 0x000fe2000f8e20ff */
[----:B------:R-:W-:Y:S01]  /*2e00*/  @UP3 ULEA UR4, UR17, UR6, 0x3 ;  /* 0x0000000611043291 */ /* 0x000fe2000f8e18ff */
[----:B------:R-:W-:Y:S01]  /*2e10*/  PLOP3.LUT P2, PT, PT, PT, PT, 0x80, 0x8 ;  /* 0x000000000008781c */ /* 0x000fe20003f4f070 */
[----:B------:R-:W-:Y:S01]  /*2e20*/  ULEA UR8, UR18, UR6, 0x3 ;  /* 0x0000000612087291 */ /* 0x000fe2000f8e18ff */
[----:B------:R-:W-:Y:S02]  /*2e30*/  PRMT R3, RZ, 0x654, R3 ;  /* 0x00000654ff037816 */ /* 0x000fe40000000003 */
[----:B-1----:R-:W1:Y:S01]  /*2e40*/  LDS.128 R4, [R4+0x100] ;  /* 0x0001000004047984 */ /* 0x002e620000000c00 */
[----:B------:R-:W-:Y:S02]  /*2e50*/  @P0 SHF.L.U32 R2, R8, 0x1f, RZ ;  /* 0x0000001f08020819 */ /* 0x000fe400000006ff */
[----:B------:R-:W-:Y:S01]  /*2e60*/  SHF.L.U32 R0, R11, 0x1f, RZ ;  /* 0x0000001f0b007819 */ /* 0x000fe200000006ff */
[----:B------:R-:W-:Y:S01]  /*2e70*/  @!PT LDS RZ, [RZ] ;  /* 0x00000000fffff984 */ /* 0x000fe20000000800 */
[----:B------:R-:W-:Y:S01]  /*2e80*/  @!PT LDS RZ, [RZ] ;  /* 0x00000000fffff984 */ /* 0x000fe20000000800 */
[----:B------:R-:W-:Y:S01]  /*2e90*/  @!PT LDS RZ, [RZ] ;  /* 0x00000000fffff984 */ /* 0x000fe20000000800 */
[----:B------:R-:W-:Y:S01]  /*2ea0*/  @!PT LDS RZ, [RZ] ;  /* 0x00000000fffff984 */ /* 0x000fe20000000800 */
[----:B------:R2:W-:Y:S06]  /*2eb0*/  MEMBAR.ALL.CTA ;  /* 0x0000000000007992 */ /* 0x0005ec0000008000 */
[----:B--2---:R-:W2:Y:S02]  /*2ec0*/  FENCE.VIEW.ASYNC.S ;  /* 0x00000000000073c6 */ /* 0x004ea40000000000 */
[----:B--2---:R2:W-:Y:S01]  /*2ed0*/  SYNCS.ARRIVE.TRANS64.RED.A1T0 RZ, [R3+URZ], RZ ;  /* 0x000000ff03ff79a7 */ /* 0x0045e200081004ff */
[----:B------:R2:W4:Y:S01]  /*2ee0*/  @P0 SYNCS.PHASECHK.TRANS64.TRYWAIT P2, [UR4], R2 ;  /* 0x00000002ff0005a7 */ /* 0x0005220008041104 */
[----:B------:R-:W-:Y:S01]  /*2ef0*/  ULEA.HI UR4, UR18, UR18, URZ, 0x1 ;  /* 0x0000001212047291 */ /* 0x000fe2000f8f08ff */
[----:B-1----:R-:W-:-:S03]  /*2f00*/  LOP3.LUT P1, RZ, R6, 0x1, RZ, 0xc0, !PT ;  /* 0x0000000106ff7812 */ /* 0x002fc6000782c0ff */
[----:B------:R-:W-:Y:S02]  /*2f10*/  USHF.L.U32 UR9, UR4, 0x6, URZ ;  /* 0x0000000604097899 */ /* 0x000fe400080006ff */
[----:B------:R-:W-:Y:S02]  /*2f20*/  ULOP3.LUT UR4, UR4, 0xffe, URZ, 0xc0, !UPT ;  /* 0x00000ffe04047892 */ /* 0x000fe4000f8ec0ff */
[----:B------:R-:W-:Y:S02]  /*2f30*/  ULOP3.LUT UR9, UR9, 0xffffff80, URZ, 0xc0, !UPT ;  /* 0xffffff8009097892 */ /* 0x000fe4000f8ec0ff */
[----:B------:R-:W-:Y:S02]  /*2f40*/  UIADD3 UR4, UPT, UPT, -UR4, UR18, URZ ;  /* 0x0000001204047290 */ /* 0x000fe4000fffe1ff */
[----:B------:R-:W-:Y:S01]  /*2f50*/  UIADD3 UR9, UPT, UPT, UR19, UR9, URZ ;  /* 0x0000000913097290 */ /* 0x000fe2000fffe0ff */
[----:B------:R-:W1:Y:S03]  /*2f60*/  SYNCS.PHASECHK.TRANS64.TRYWAIT P0, [UR8+0xb0], R0 ;  /* 0x0000b000ff0075a7 */ /* 0x000e660008001108 */
[----:B------:R-:W-:Y:S01]  /*2f70*/  ULEA UR9, UR4, UR9, 0x14 ;  /* 0x0000000904097291 */ /* 0x000fe2000f8ea0ff */
[----:B-12-4-:R-:W-:Y:S11]  /*2f80*/  @!P0 BRA `(.L_x_52) ;  /* 0x0000005000008947 */ /* 0x016ff60003800000 */
.L_x_142:
[----:B------:R-:W-:Y:S01]  /*2f90*/  IADD3 R10, PT, PT, R10, 0x1, RZ ;  /* 0x000000010a0a7810 */ /* 0x000fe20007ffe0ff */
[----:B------:R-:W-:Y:S06]  /*2fa0*/  BRA.U !UP3, `(.L_x_53) ;  /* 0x000000010b987547 */ /* 0x000fec000b800000 */
[----:B------:R-:W-:Y:S01]  /*2fb0*/  UPLOP3.LUT UP4, UPT, UPT, UPT, UPT, 0x40, 0x4 ;  /* 0x000000000004789c */ /* 0x000fe20003f8e870 */
[----:B------:R-:W-:Y:S01]  /*2fc0*/  UMOV UR16, UR10 ;  /* 0x0000000a00107c82 */ /* 0x000fe20008000000 */
[----:B------:R-:W-:Y:S01]  /*2fd0*/  UMOV UR15, UR5 ;  /* 0x00000005000f7c82 */ /* 0x000fe20008000000 */
[----:B------:R-:W-:-:S08]  /*2fe0*/  UMOV UR14, UR17 ;  /* 0x00000011000e7c82 */ /* 0x000fd00008000000 */
.L_x_56:
[----:B------:R-:W-:Y:S02]  /*2ff0*/  UIADD3 UR16, UPT, UPT, UR16, 0x1, URZ ;  /* 0x0000000110107890 */ /* 0x000fe4000fffe0ff */
[----:B--2---:R-:W-:Y:S02]  /*3000*/  ULEA UR7, UR14, UR6, 0x3 ;  /* 0x000000060e077291 */ /* 0x004fe4000f8e18ff */
[----:B------:R-:W-:Y:S01]  /*3010*/  UISETP.NE.AND UP0, UPT, UR16, URZ, UPT ;  /* 0x000000ff1000728c */ /* 0x000fe2000bf05270 */
[----:B----4-:R-:W-:Y:S10]  /*3020*/  @P2 BRA `(.L_x_54) ;  /* 0x00000000000c2947 */ /* 0x010ff40003800000 */
[----:B-1----:R-:W-:Y:S04]  /*3030*/  SHF.L.U32 R3, R8, 0x1f, RZ ;  /* 0x0000001f08037819 */ /* 0x002fe800000006ff */
[----:B------:R-:W1:Y:S02]  /*3040*/  SYNCS.PHASECHK.TRANS64.TRYWAIT P0, [UR7], R3 ;  /* 0x00000003ff0075a7 */ /* 0x000e640008001107 */
[----:B-1----:R-:W-:Y:S05]  /*3050*/  @!P0 BRA `(.L_x_55) ;  /* 0x0000004c00e48947 */ /* 0x002fea0003800000 */
.L_x_54:
[----:B------:R-:W-:Y:S01]  /*3060*/  UISETP.NE.AND UP1, UPT, UR15, 0x1, UPT ;  /* 0x000000010f00788c */ /* 0x000fe2000bf25270 */
[----:B------:R-:W-:Y:S01]  /*3070*/  PLOP3.LUT P2, PT, PT, PT, PT, 0x80, 0x8 ;  /* 0x000000000008781c */ /* 0x000fe20003f4f070 */
[----:B------:R-:W-:Y:S02]  /*3080*/  UIADD3 UR17, UPT, UPT, UR14, 0x1, URZ ;  /* 0x000000010e117890 */ /* 0x000fe4000fffe0ff */
[----:B------:R-:W-:Y:S02]  /*3090*/  ULEA UR24, UR14, UR12, 0x9 ;  /* 0x0000000c0e187291 */ /* 0x000fe4000f8e48ff */
[----:B------:R-:W-:Y:S01]  /*30a0*/  UISETP.NE.AND UP2, UPT, UR17, 0x2, UPT ;  /* 0x000000021100788c */ /* 0x000fe2000bf45270 */
[----:B------:R-:W-:Y:S01]  /*30b0*/  PLOP3.LUT P0, PT, PT, PT, UP1, 0x80, 0x8 ;  /* 0x000000000008781c */ /* 0x000fe20003f0f018 */
[----:B------:R-:W-:Y:S02]  /*30c0*/  ULEA UR26, UR14, UR11, 0x8 ;  /* 0x0000000b0e1a7291 */ /* 0x000fe4000f8e40ff */
[----:B------:R-:W-:Y:S02]  /*30d0*/  USEL UR13, URZ, 0x1, UP2 ;  /* 0x00000001ff0d7887 */ /* 0x000fe40009000000 */
[----:B------:R-:W-:Y:S02]  /*30e0*/  USEL UR17, UR17, URZ, UP2 ;  /* 0x000000ff11117287 */ /* 0x000fe40009000000 */
[----:B------:R-:W-:Y:S02]  /*30f0*/  UIADD3 UR30, UPT, UPT, UR24, 0x2, URZ ;  /* 0x00000002181e7890 */ /* 0x000fe4000fffe0ff */
[----:B------:R-:W-:Y:S01]  /*3100*/  @UP1 ULEA UR4, UR17, UR6, 0x3 ;  /* 0x0000000611041291 */ /* 0x000fe2000f8e18ff */
[----:B------:R-:W-:Y:S01]  /*3110*/  LOP3.LUT R8, R8, UR13, RZ, 0x3c, !PT ;  /* 0x0000000d08087c12 */ /* 0x000fe2000f8e3cff */
[----:B------:R-:W-:Y:S02]  /*3120*/  UIADD3 UR28, UPT, UPT, UR26, 0x2, URZ ;  /* 0x000000021a1c7890 */ /* 0x000fe4000fffe0ff */
[----:B------:R-:W-:Y:S01]  /*3130*/  UIADD3 UR7, UPT, UPT, UR7, 0x10, URZ ;  /* 0x0000001007077890 */ /* 0x000fe2000fffe0ff */
[----:B-1----:R-:W-:Y:S01]  /*3140*/  @P0 SHF.L.U32 R0, R8, 0x1f, RZ ;  /* 0x0000001f08000819 */ /* 0x002fe200000006ff */
[----:B------:R-:W-:Y:S01]  /*3150*/  UMOV UR25, 0x80004020 ;  /* 0x8000402000197882 */ /* 0x000fe20000000000 */
[----:B------:R-:W-:Y:S01]  /*3160*/  UMOV UR27, 0x80004020 ;  /* 0x80004020001b7882 */ /* 0x000fe20000000000 */
[----:B------:R-:W-:Y:S01]  /*3170*/  UMOV UR31, 0x80004020 ;  /* 0x80004020001f7882 */ /* 0x000fe20000000000 */
[----:B------:R2:W4:Y:S01]  /*3180*/  @P0 SYNCS.PHASECHK.TRANS64.TRYWAIT P2, [UR4], R0 ;  /* 0x00000000ff0005a7 */ /* 0x0005220008041104 */
[----:B------:R-:W-:Y:S01]  /*3190*/  UIADD3 UR15, UPT, UPT, UR15, -0x1, URZ ;  /* 0xffffffff0f0f7890 */ /* 0x000fe2000fffe0ff */
[----:B------:R2:W-:Y:S01]  /*31a0*/  UTCHMMA gdesc[UR26], gdesc[UR24], tmem[UR9], tmem[UR22], idesc[UR23], UP4 ;  /* 0x00ff16181a0075ea */ /* 0x0005e2000a000009 */
[----:B------:R-:W-:Y:S01]  /*31b0*/  UPLOP3.LUT UP4, UPT, UPT, UPT, UPT, 0x80, 0x8 ;  /* 0x000000000008789c */ /* 0x000fe20003f8f070 */
[----:B------:R-:W-:Y:S01]  /*31c0*/  UMOV UR29, 0x80004020 ;  /* 0x80004020001d7882 */ /* 0x000fe20000000000 */
[----:B------:R-:W-:Y:S01]  /*31d0*/  UMOV UR14, UR17 ;  /* 0x00000011000e7c82 */ /* 0x000fe20008000000 */
[----:B------:R2:W-:Y:S01]  /*31e0*/  UTCHMMA gdesc[UR28], gdesc[UR30], tmem[UR9], tmem[UR20], idesc[UR21], UPT ;  /* 0x00ff141e1c0075ea */ /* 0x0005e2000b800009 */
[----:B------:R2:W-:Y:S01]  /*31f0*/  UTCBAR [UR7], URZ ;  /* 0x000000ff070073e9 */ /* 0x0005e200080000ff */
[----:B------:R-:W-:Y:S06]  /*3200*/  BRA.U UP0, `(.L_x_56) ;  /* 0xfffffffd00787547 */ /* 0x000fec000b83ffff */
.L_x_53:
[----:B------:R-:W-:Y:S01]  /*3210*/  UIADD3 UR18, UPT, UPT, UR18, 0x1, URZ ;  /* 0x0000000112127890 */ /* 0x000fe2000fffe0ff */
[C---:B------:R-:W-:Y:S01]  /*3220*/  ISETP.NE.AND P0, PT, R10.reuse, 0x2, PT ;  /* 0x000000020a00780c */ /* 0x040fe20003f05270 */
[----:B------:R-:W-:Y:S02]  /*3230*/  UIADD3 UR8, UPT, UPT, UR8, 0x90, URZ ;  /* 0x0000009008087890 */ /* 0x000fe4000fffe0ff */
[----:B------:R-:W-:Y:S01]  /*3240*/  UISETP.NE.AND UP0, UPT, UR18, 0x4, UPT ;  /* 0x000000041200788c */ /* 0x000fe2000bf05270 */
[----:B-12---:R-:W-:Y:S02]  /*3250*/  SEL R0, RZ, 0x1, P0 ;  /* 0x00000001ff007807 */ /* 0x006fe40000000000 */
[----:B------:R-:W-:Y:S01]  /*3260*/  SEL R10, R10, RZ, P0 ;  /* 0x000000ff0a0a7207 */ /* 0x000fe20000000000 */
[----:B------:R-:W-:Y:S01]  /*3270*/  USEL UR4, URZ, 0x1, UP0 ;  /* 0x00000001ff047887 */ /* 0x000fe20008000000 */
[----:B------:R-:W-:Y:S01]  /*3280*/  LOP3.LUT R9, R9, R0, RZ, 0x3c, !PT ;  /* 0x0000000009097212 */ /* 0x000fe200078e3cff */
[----:B------:R-:W-:Y:S01]  /*3290*/  USEL UR18, UR18, URZ, UP0 ;  /* 0x000000ff12127287 */ /* 0x000fe20008000000 */
[----:B------:R1:W-:Y:S03]  /*32a0*/  UTCBAR [UR8], URZ ;  /* 0x000000ff080073e9 */ /* 0x0003e600080000ff */
[----:B------:R-:W-:Y:S01]  /*32b0*/  LOP3.LUT R11, R11, UR4, RZ, 0x3c, !PT ;  /* 0x000000040b0b7c12 */ /* 0x000fe2000f8e3cff */
[----:B------:R-:W-:Y:S07]  /*32c0*/  @P1 BRA `(.L_x_57) ;  /* 0xfffffff800b01947 */ /* 0x000fee000383ffff */
[----:B------:R-:W2:Y:S01]  /*32d0*/  S2UR UR4, SR_CgaCtaId ;  /* 0x00000000000479c3 */ /* 0x000ea20000008800 */
[----:B------:R-:W-:Y:S01]  /*32e0*/  ELECT P0, URZ, PT ;  /* 0x0000000000ff782f */ /* 0x000fe20003800000 */
[----:B------:R-:W-:Y:S01]  /*32f0*/  IMAD.MOV.U32 R0, RZ, RZ, 0x1 ;  /* 0x00000001ff007424 */ /* 0x000fe200078e00ff */
[----:B------:R-:W-:Y:S01]  /*3300*/  UIADD3 UR6, UPT, UPT, UR6, 0xb0, URZ ;  /* 0x000000b006067890 */ /* 0x000fe2000fffe0ff */
[----:B------:R-:W-:Y:S01]  /*3310*/  SHF.L.U32 R3, R11, 0x1f, RZ ;  /* 0x0000001f0b037819 */ /* 0x000fe200000006ff */
[----:B------:R-:W-:-:S03]  /*3320*/  UMOV UR5, 0x40 ;  /* 0x0000004000057882 */ /* 0x000fc60000000000 */
[----:B------:R-:W-:Y:S01]  /*3330*/  UVIRTCOUNT.DEALLOC.SMPOOL 0x80 ;  /* 0x000000800000784c */ /* 0x000fe20000000000 */
[----:B--2---:R-:W-:Y:S02]  /*3340*/  ULEA UR4, UR4, UR5, 0x18 ;  /* 0x0000000504047291 */ /* 0x004fe4000f8ec0ff */
[----:B------:R-:W-:-:S07]  /*3350*/  ULEA UR5, UR18, UR6, 0x3 ;  /* 0x0000000612057291 */ /* 0x000fce000f8e18ff */
[----:B------:R2:W-:Y:S02]  /*3360*/  @P0 STS.U8 [UR4+0x1c], R0 ;  /* 0x00001c00ff000988 */ /* 0x0005e40008000004 */
[----:B------:R-:W3:Y:S02]  /*3370*/  SYNCS.PHASECHK.TRANS64.TRYWAIT P0, [UR5], R3 ;  /* 0x00000003ff0075a7 */ /* 0x000ee40008001105 */
[----:B--23--:R-:W-:Y:S05]  /*3380*/  @!P0 BRA `(.L_x_58) ;  /* 0x0000004c00308947 */ /* 0x00cfea0003800000 */
.L_x_145:
[----:B------:R-:W-:-:S04]  /*3390*/  UIADD3 UR7, UPT, UPT, UR18, 0x1, URZ ;  /* 0x0000000112077890 */ /* 0x000fc8000fffe0ff */
[----:B------:R-:W-:-:S04]  /*33a0*/  UISETP.NE.AND UP0, UPT, UR7, 0x4, UPT ;  /* 0x000000040700788c */ /* 0x000fc8000bf05270 */
[----:B-1----:R-:W-:Y:S02]  /*33b0*/  USEL UR8, URZ, 0x1, UP0 ;  /* 0x00000001ff087887 */ /* 0x002fe40008000000 */
[----:B------:R-:W-:-:S04]  /*33c0*/  USEL UR7, UR7, URZ, UP0 ;  /* 0x000000ff07077287 */ /* 0x000fc80008000000 */
[----:B------:R-:W-:Y:S01]  /*33d0*/  ULEA UR5, UR7, UR6, 0x3 ;  /* 0x0000000607057291 */ /* 0x000fe2000f8e18ff */
[----:B------:R-:W-:-:S04]  /*33e0*/  LOP3.LUT R2, R11, UR8, RZ, 0x3c, !PT ;  /* 0x000000080b027c12 */ /* 0x000fc8000f8e3cff */
[----:B--2---:R-:W-:-:S04]  /*33f0*/  SHF.L.U32 R3, R2, 0x1f, RZ ;  /* 0x0000001f02037819 */ /* 0x004fc800000006ff */
[----:B------:R-:W1:Y:S02]  /*3400*/  SYNCS.PHASECHK.TRANS64.TRYWAIT P0, [UR5], R3 ;  /* 0x00000003ff0075a7 */ /* 0x000e640008001105 */
[----:B-1----:R-:W-:Y:S05]  /*3410*/  @!P0 BRA `(.L_x_59) ;  /* 0x0000004c00248947 */ /* 0x002fea0003800000 */
.L_x_147:
[----:B------:R-:W-:-:S04]  /*3420*/  UIADD3 UR7, UPT, UPT, UR7, 0x1, URZ ;  /* 0x0000000107077890 */ /* 0x000fc8000fffe0ff */
[----:B------:R-:W-:-:S04]  /*3430*/  UISETP.NE.AND UP0, UPT, UR7, 0x4, UPT ;  /* 0x000000040700788c */ /* 0x000fc8000bf05270 */
[----:B------:R-:W-:Y:S02]  /*3440*/  USEL UR8, URZ, 0x1, UP0 ;  /* 0x00000001ff087887 */ /* 0x000fe40008000000 */
[----:B------:R-:W-:-:S04]  /*3450*/  USEL UR7, UR7, URZ, UP0 ;  /* 0x000000ff07077287 */ /* 0x000fc80008000000 */
[----:B------:R-:W-:Y:S01]  /*3460*/  ULEA UR5, UR7, UR6, 0x3 ;  /* 0x0000000607057291 */ /* 0x000fe2000f8e18ff */
[----:B------:R-:W-:-:S04]  /*3470*/  LOP3.LUT R2, R2, UR8, RZ, 0x3c, !PT ;  /* 0x0000000802027c12 */ /* 0x000fc8000f8e3cff */
[----:B-1----:R-:W-:-:S04]  /*3480*/  SHF.L.U32 R3, R2, 0x1f, RZ ;  /* 0x0000001f02037819 */ /* 0x002fc800000006ff */
[----:B------:R-:W1:Y:S02]  /*3490*/  SYNCS.PHASECHK.TRANS64.TRYWAIT P0, [UR5], R3 ;  /* 0x00000003ff0075a7 */ /* 0x000e640008001105 */
[----:B-1----:R-:W-:Y:S05]  /*34a0*/  @!P0 BRA `(.L_x_60) ;  /* 0x0000004c00188947 */ /* 0x002fea0003800000 */
.L_x_149:
[----:B------:R-:W-:-:S04]  /*34b0*/  UIADD3 UR7, UPT, UPT, UR7, 0x1, URZ ;  /* 0x0000000107077890 */ /* 0x000fc8000fffe0ff */
[----:B------:R-:W-:-:S04]  /*34c0*/  UISETP.NE.AND UP0, UPT, UR7, 0x4, UPT ;  /* 0x000000040700788c */ /* 0x000fc8000bf05270 */
[----:B------:R-:W-:Y:S02]  /*34d0*/  USEL UR5, URZ, 0x1, UP0 ;  /* 0x00000001ff057887 */ /* 0x000fe40008000000 */
[----:B------:R-:W-:-:S04]  /*34e0*/  USEL UR7, UR7, URZ, UP0 ;  /* 0x000000ff07077287 */ /* 0x000fc80008000000 */
[----:B------:R-:W-:Y:S01]  /*34f0*/  ULEA UR7, UR7, UR6, 0x3 ;  /* 0x0000000607077291 */ /* 0x000fe2000f8e18ff */
[----:B-1----:R-:W-:-:S04]  /*3500*/  LOP3.LUT R3, R2, UR5, RZ, 0x3c, !PT ;  /* 0x0000000502037c12 */ /* 0x002fc8000f8e3cff */
[----:B------:R-:W-:-:S04]  /*3510*/  SHF.L.U32 R3, R3, 0x1f, RZ ;  /* 0x0000001f03037819 */ /* 0x000fc800000006ff */
[----:B------:R-:W1:Y:S02]  /*3520*/  SYNCS.PHASECHK.TRANS64.TRYWAIT P0, [UR7], R3 ;  /* 0x00000003ff0075a7 */ /* 0x000e640008001107 */
[----:B-1----:R-:W-:Y:S05]  /*3530*/  @!P0 BRA `(.L_x_61) ;  /* 0x0000004c000c8947 */ /* 0x002fea0003800000 */
.L_x_151:
[----:B------:R-:W-:Y:S01]  /*3540*/  NOP ;  /* 0x0000000000007918 */ /* 0x000fe20000000000 */
[----:B-1----:R-:W1:Y:S01]  /*3550*/  LDS R0, [UR4+0x14] ;  /* 0x00001404ff007984 */ /* 0x002e620008000800 */
[----:B------:R-:W-:Y:S01]  /*3560*/  ULOP3.LUT UR6, UR19, 0xffff, URZ, 0xc0, !UPT ;  /* 0x0000ffff13067892 */ /* 0x000fe2000f8ec0ff */
[----:B------:R-:W-:Y:S01]  /*3570*/  UMOV UR8, 0xffff ;  /* 0x0000ffff00087882 */ /* 0x000fe20000000000 */
[----:B------:R-:W-:Y:S02]  /*3580*/  UMOV UR5, 0x1 ;  /* 0x0000000100057882 */ /* 0x000fe40000000000 */
[----:B------:R-:W-:-:S04]  /*3590*/  USHF.R.U32.HI UR6, URZ, 0x5, UR6 ;  /* 0x00000005ff067899 */ /* 0x000fc80008011606 */
[----:B------:R-:W-:Y:S02]  /*35a0*/  USHF.L.U32 UR8, UR8, UR6, URZ ;  /* 0x0000000608087299 */ /* 0x000fe400080006ff */
[----:B------:R-:W-:-:S04]  /*35b0*/  USHF.L.U32 UR5, UR5, UR6, URZ ;  /* 0x0000000605057299 */ /* 0x000fc800080006ff */
[----:B-1----:R-:W-:-:S04]  /*35c0*/  LOP3.LUT R0, R0, UR8, RZ, 0xc0, !PT ;  /* 0x0000000800007c12 */ /* 0x002fc8000f8ec0ff */
[----:B------:R-:W-:-:S13]  /*35d0*/  ISETP.NE.AND P0, PT, R0, UR8, PT ;  /* 0x0000000800007c0c */ /* 0x000fda000bf05270 */
[----:B------:R-:W-:Y:S05]  /*35e0*/  @P0 BRA `(.L_x_62) ;  /* 0x0000000000580947 */ /* 0x000fea0003800000 */
[----:B------:R-:W1:Y:S02]  /*35f0*/  LDS R0, [UR4+0x18] ;  /* 0x00001804ff007984 */ /* 0x000e640008000800 */
[----:B-1----:R-:W-:-:S04]  /*3600*/  LOP3.LUT R0, R0, UR5, RZ, 0xc0, !PT ;  /* 0x0000000500007c12 */ /* 0x002fc8000f8ec0ff */
[----:B------:R-:W-:-:S13]  /*3610*/  ISETP.NE.AND P0, PT, R0, UR5, PT ;  /* 0x0000000500007c0c */ /* 0x000fda000bf05270 */
[----:B------:R-:W-:Y:S05]  /*3620*/  @P0 BRA `(.L_x_63) ;  /* 0x00000000003c0947 */ /* 0x000fea0003800000 */
[----:B------:R-:W1:Y:S01]  /*3630*/  S2R R2, SR_LANEID ;  /* 0x0000000000027919 */ /* 0x000e620000000000 */
[----:B------:R-:W-:Y:S01]  /*3640*/  ULOP3.LUT UR8, URZ, UR8, URZ, 0x33, !UPT ;  /* 0x00000008ff087292 */ /* 0x000fe2000f8e33ff */
[----:B------:R-:W-:Y:S01]  /*3650*/  LOP3.LUT R4, RZ, UR5, RZ, 0x33, !PT ;  /* 0x00000005ff047c12 */ /* 0x000fe2000f8e33ff */
[----:B------:R-:W-:Y:S02]  /*3660*/  VOTEU.ANY UR7, UPT, PT ;  /* 0x0000000000077886 */ /* 0x000fe400038e0100 */
[----:B------:R-:W-:Y:S01]  /*3670*/  UFLO.U32 UR7, UR7 ;  /* 0x00000007000772bd */ /* 0x000fe200080e0000 */
[----:B------:R-:W2:Y:S01]  /*3680*/  REDUX UR5, R4 ;  /* 0x00000000040573c4 */ /* 0x000ea20000000000 */
[----:B------:R-:W-:-:S06]  /*3690*/  IMAD.U32 R0, RZ, RZ, UR8 ;  /* 0x00000008ff007e24 */ /* 0x000fcc000f8e00ff */
[----:B------:R3:W-:Y:S01]  /*36a0*/  UTCATOMSWS.AND URZ, UR8 ;  /* 0x0000000800ff79e3 */ /* 0x0007e20008000000 */
[----:B------:R-:W4:Y:S01]  /*36b0*/  REDUX UR6, R0 ;  /* 0x00000000000673c4 */ /* 0x000f220000000000 */
[----:B-1----:R-:W-:Y:S01]  /*36c0*/  ISETP.EQ.U32.AND P0, PT, R2, UR7, PT ;  /* 0x0000000702007c0c */ /* 0x002fe2000bf02070 */
[----:B--2---:R-:W-:Y:S01]  /*36d0*/  IMAD.U32 R2, RZ, RZ, UR5 ;  /* 0x00000005ff027e24 */ /* 0x004fe2000f8e00ff */
[----:B----4-:R-:W-:-:S11]  /*36e0*/  MOV R3, UR6 ;  /* 0x0000000600037c02 */ /* 0x010fd60008000f00 */
[----:B------:R3:W-:Y:S04]  /*36f0*/  @P0 ATOMS.AND RZ, [UR4+0x14], R3 ;  /* 0x00001403ffff098c */ /* 0x0007e8000a800004 */
[----:B------:R3:W-:Y:S01]  /*3700*/  @P0 ATOMS.AND RZ, [UR4+0x18], R2 ;  /* 0x00001802ffff098c */ /* 0x0007e2000a800004 */
[----:B------:R-:W-:Y:S05]  /*3710*/  BRA `(.L_x_64) ;  /* 0x0000000000147947 */ /* 0x000fea0003800000 */
.L_x_63:
[----:B------:R-:W-:Y:S02]  /*3720*/  MOV R2, 0x3740 ;  /* 0x0000374000027802 */ /* 0x000fe40000000f00 */
[----:B----45:R-:W-:Y:S05]  /*3730*/  CALL.REL.NOINC `($__internal_0_$__cuda_sm10x_tcgen05_guardrail_trap_col_being_dealloced_not_returned_by_alloc) ;  /* 0x0000004c00f47944 */ /* 0x030fea0003c00000 */
[----:B------:R-:W-:Y:S05]  /*3740*/  BRA `(.L_x_64) ;  /* 0x0000000000087947 */ /* 0x000fea0003800000 */
.L_x_62:
[----:B------:R-:W-:Y:S02]  /*3750*/  MOV R2, 0x3770 ;  /* 0x0000377000027802 */ /* 0x000fe40000000f00 */
[----:B----45:R-:W-:Y:S05]  /*3760*/  CALL.REL.NOINC `($__internal_2_$__cuda_sm10x_tcgen05_guardrail_trap_unallocated_columns_being_dealloced) ;  /* 0x0000005000007944 */ /* 0x030fea0003c00000 */
.L_x_64:
[----:B------:R-:W-:Y:S01]  /*3770*/  NOP ;  /* 0x0000000000007918 */ /* 0x000fe20000000000 */
[----:B---3--:R-:W-:Y:S05]  /*3780*/  EXIT ;  /* 0x000000000000794d */ /* 0x008fea0003800000 */
.L_x_46:
[----:B------:R-:W-:-:S09]  /*3790*/  UISETP.NE.OR UP2, UPT, UR8, 0x3, !UP2 ;  /* 0x000000030800788c */ /* 0x000fd2000d745670 */
[----:B------:R-:W-:Y:S05]  /*37a0*/  BRA.U UP2, `(.L_x_65) ;  /* 0x0000001102147547 */ /* 0x000fea000b800000 */
[----:B------:R-:W1:Y:S01]  /*37b0*/  LDC R0, c[0x0][0xb30] ;  /* 0x0002cc00ff007b82 */ /* 0x000e620000000800 */
[----:B------:R-:W2:Y:S01]  /*37c0*/  LDCU.64 UR8, c[0x0][0x888] ;  /* 0x00011100ff0877ac */ /* 0x000ea20008000a00 */
[----:B------:R-:W-:Y:S02]  /*37d0*/  HFMA2 R25, -RZ, RZ, 0, 0 ;  /* 0x00000000ff197431 */ /* 0x000fe400000001ff */
[----:B------:R-:W-:Y:S01]  /*37e0*/  IMAD.MOV.U32 R32, RZ, RZ, 0x1 ;  /* 0x00000001ff207424 */ /* 0x000fe200078e00ff */
[----:B------:R-:W-:Y:S01]  /*37f0*/  MOV R23, 0x1000 ;  /* 0x0000100000177802 */ /* 0x000fe20000000f00 */
[----:B------:R-:W4:Y:S01]  /*3800*/  LDCU.64 UR4, c[0x0][0x890] ;  /* 0x00011200ff0477ac */ /* 0x000f220008000a00 */
[----:B------:R-:W-:Y:S01]  /*3810*/  IMAD.MOV.U32 R27, RZ, RZ, RZ ;  /* 0x000000ffff1b7224 */ /* 0x000fe200078e00ff */
[----:B------:R-:W3:Y:S01]  /*3820*/  LDC R19, c[0x0][0x370] ;  /* 0x0000dc00ff137b82 */ /* 0x000ee20000000800 */
[----:B------:R-:W-:Y:S01]  /*3830*/  UMOV UR7, 0x400 ;  /* 0x0000040000077882 */ /* 0x000fe20000000000 */
[----:B------:R-:W-:-:S02]  /*3840*/  UPLOP3.LUT UP1, UPT, UPT, UPT, UPT, 0x40, 0x4 ;  /* 0x000000000004789c */ /* 0x000fc40003f2e870 */
[----:B------:R-:W-:-:S04]  /*3850*/  ULEA UR7, UR37, UR7, 0x18 ;  /* 0x0000000725077291 */ /* 0x000fc8000f8ec0ff */
[----:B------:R-:W3:Y:S01]  /*3860*/  LDC R2, c[0x0][0xb0c] ;  /* 0x0002c300ff027b82 */ /* 0x000ee20000000800 */
[----:B------:R-:W-:Y:S02]  /*3870*/  UIADD3 UR13, UPT, UPT, UR7, 0x38, URZ ;  /* 0x00000038070d7890 */ /* 0x000fe4000fffe0ff */
[----:B--2---:R-:W-:Y:S02]  /*3880*/  UISETP.NE.U32.AND UP2, UPT, UR8, URZ, UPT ;  /* 0x000000ff0800728c */ /* 0x004fe4000bf45070 */
[----:B------:R-:W-:Y:S02]  /*3890*/  UIADD3 UR33, UPT, UPT, UR7, 0x20, URZ ;  /* 0x0000002007217890 */ /* 0x000fe4000fffe0ff */
[----:B----4-:R-:W-:Y:S01]  /*38a0*/  UISETP.NE.U32.AND UP3, UPT, UR4, URZ, UPT ;  /* 0x000000ff0400728c */ /* 0x010fe2000bf65070 */
[----:B------:R-:W2:Y:S01]  /*38b0*/  LDC R18, c[0x0][0xb20] ;  /* 0x0002c800ff127b82 */ /* 0x000ea20000000800 */
[----:B-1----:R-:W-:Y:S01]  /*38c0*/  ISETP.NE.AND P1, PT, R0, 0x1, PT ;  /* 0x000000010000780c */ /* 0x002fe20003f25270 */
[----:B------:R-:W-:-:S02]  /*38d0*/  UISETP.NE.AND.EX UP2, UPT, UR9, URZ, UPT, UP2 ;  /* 0x000000ff0900728c */ /* 0x000fc4000bf45320 */
[----:B------:R-:W-:Y:S02]  /*38e0*/  UIADD3 UR25, UPT, UPT, UR7, 0x28, URZ ;  /* 0x0000002807197890 */ /* 0x000fe4000fffe0ff */
[----:B------:R-:W-:Y:S02]  /*38f0*/  UIADD3 UR17, UPT, UPT, UR7, 0x30, URZ ;  /* 0x0000003007117890 */ /* 0x000fe4000fffe0ff */
[----:B------:R-:W1:Y:S01]  /*3900*/  LDC.64 R36, c[0x0][0x348] ;  /* 0x0000d200ff247b82 */ /* 0x000e620000000a00 */
[----:B------:R-:W-:Y:S02]  /*3910*/  UPRMT UR13, UR37, 0x654, UR13 ;  /* 0x00000654250d7896 */ /* 0x000fe4000800000d */
[----:B------:R-:W-:-:S05]  /*3920*/  UISETP.NE.AND.EX UP3, UPT, UR5, URZ, UPT, UP3 ;  /* 0x000000ff0500728c */ /* 0x000fca000bf65330 */
[----:B------:R-:W4:Y:S08]  /*3930*/  LDC.64 R16, c[0x0][0xb10] ;  /* 0x0002c400ff107b82 */ /* 0x000f300000000a00 */
[----:B------:R-:W1:Y:S08]  /*3940*/  LDC.64 R6, c[0x0][0xb18] ;  /* 0x0002c600ff067b82 */ /* 0x000e700000000a00 */
[----:B------:R-:W1:Y:S08]  /*3950*/  LDC.64 R4, c[0x0][0xb28] ;  /* 0x0002ca00ff047b82 */ /* 0x000e700000000a00 */
[----:B--23--:R-:W1:Y:S02]  /*3960*/  LDC R22, c[0x0][0x374] ;  /* 0x0000dd00ff167b82 */ /* 0x00ce640000000800 */
.L_x_76:
[----:B------:R-:W-:Y:S02]  /*3970*/  LEA R0, R27, UR7, 0x3 ;  /* 0x000000071b007c11 */ /* 0x000fe4000f8e18ff */
[----:B------:R-:W-:Y:S02]  /*3980*/  SHF.L.U32 R3, R25, 0x1f, RZ ;  /* 0x0000001f19037819 */ /* 0x000fe400000006ff */
[----:B------:R-:W-:Y:S02]  /*3990*/  LEA R28, R27, UR7, 0x4 ;  /* 0x000000071b1c7c11 */ /* 0x000fe4000f8e20ff */
[----:B--2---:R-:W2:Y:S02]  /*39a0*/  SYNCS.PHASECHK.TRANS64.TRYWAIT P0, [R0+URZ+0x70], R3 ;  /* 0x00007003000075a7 */ /* 0x004ea400080011ff */
[----:B--2---:R-:W-:Y:S05]  /*39b0*/  @!P0 BRA `(.L_x_66) ;  /* 0x0000004800048947 */ /* 0x004fea0003800000 */
.L_x_152:
[----:B------:R-:W-:Y:S01]  /*39c0*/  ISETP.GE.AND P0, PT, R26, 0x1, PT ;  /* 0x000000011a00780c */ /* 0x000fe20003f06270 */
[----:B------:R-:W3:Y:S01]  /*39d0*/  LDS.128 R28, [R28+0x100] ;  /* 0x000100001c1c7984 */ /* 0x000ee20000000c00 */
[----:B--2---:R-:W-:Y:S01]  /*39e0*/  VIADD R0, R0, 0x80 ;  /* 0x0000008000007836 */ /* 0x004fe20000000000 */
[----:B------:R-:W-:Y:S01]  /*39f0*/  @!PT LDS RZ, [RZ] ;  /* 0x00000000fffff984 */ /* 0x000fe20000000800 */
[----:B------:R-:W-:Y:S01]  /*3a00*/  @!PT LDS RZ, [RZ] ;  /* 0x00000000fffff984 */ /* 0x000fe20000000800 */
[----:B------:R-:W-:Y:S01]  /*3a10*/  @!PT LDS RZ, [RZ] ;  /* 0x00000000fffff984 */ /* 0x000fe20000000800 */
[----:B------:R-:W-:Y:S01]  /*3a20*/  @!PT LDS RZ, [RZ] ;  /* 0x00000000fffff984 */ /* 0x000fe20000000800 */
[----:B------:R2:W-:Y:S06]  /*3a30*/  MEMBAR.ALL.CTA ;  /* 0x0000000000007992 */ /* 0x0005ec0000008000 */
[----:B--2---:R-:W2:Y:S01]  /*3a40*/  FENCE.VIEW.ASYNC.S ;  /* 0x00000000000073c6 */ /* 0x004ea20000000000 */
[----:B------:R-:W-:Y:S04]  /*3a50*/  PRMT R0, RZ, 0x654, R0 ;  /* 0x00000654ff007816 */ /* 0x000fe80000000000 */
[----:B--2---:R2:W-:Y:S01]  /*3a60*/  SYNCS.ARRIVE.TRANS64.RED.A1T0 RZ, [R0+URZ], RZ ;  /* 0x000000ff00ff79a7 */ /* 0x0045e200081004ff */
[----:B---3--:R-:W-:Y:S11]  /*3a70*/  LOP3.LUT P3, RZ, R30, 0x1, RZ, 0xc0, !PT ;  /* 0x000000011eff7812 */ /* 0x008ff6000786c0ff */
[----:B------:R-:W-:Y:S02]  /*3a80*/  @!UPT UIADD3 URZ, UPT, UPT, URZ, URZ, URZ ;  /* 0x000000fffffff290 */ /* 0x000fe4000fffe0ff */
[----:B------:R-:W-:Y:S02]  /*3a90*/  @P3 MOV R13, R28 ;  /* 0x0000001c000d3202 */ /* 0x000fe40000000f00 */
[----:B------:R-:W-:Y:S01]  /*3aa0*/  @P3 LOP3.LUT R8, R29, 0xffff, RZ, 0xc0, !PT ;  /* 0x0000ffff1d083812 */ /* 0x000fe200078ec0ff */
[----:B--2---:R-:W-:Y:S06]  /*3ab0*/  @!P0 BRA `(.L_x_67) ;  /* 0x0000000000a48947 */ /* 0x004fec0003800000 */
[----:B-1---5:R-:W-:Y:S01]  /*3ac0*/  IMAD.HI.U32 R33, R22, R7, RZ ;  /* 0x0000000716217227 */ /* 0x022fe200078e00ff */
[----:B------:R-:W-:Y:S02]  /*3ad0*/  ISETP.NE.AND P0, PT, R6, 0x1, PT ;  /* 0x000000010600780c */ /* 0x000fe40003f05270 */
[----:B------:R-:W-:Y:S01]  /*3ae0*/  ISETP.NE.AND P2, PT, R26, 0x1, PT ;  /* 0x000000011a00780c */ /* 0x000fe20003f45270 */
[----:B----4-:R-:W-:Y:S01]  /*3af0*/  IMAD.HI.U32 R34, R19, R16, RZ ;  /* 0x0000001013227227 */ /* 0x010fe200078e00ff */
[----:B------:R-:W-:Y:S02]  /*3b00*/  SHF.R.U32.HI R33, RZ, R18, R33 ;  /* 0x00000012ff217219 */ /* 0x000fe40000011621 */
[----:B------:R-:W-:Y:S01]  /*3b10*/  ISETP.NE.AND P4, PT, R2, 0x1, PT ;  /* 0x000000010200780c */ /* 0x000fe20003f85270 */
[----:B------:R-:W-:Y:S01]  /*3b20*/  IMAD.HI.U32 R38, R13, R16, RZ ;  /* 0x000000100d267227 */ /* 0x000fe200078e00ff */
[----:B------:R-:W-:Y:S02]  /*3b30*/  SHF.R.U32.HI R34, RZ, R17, R34 ;  /* 0x00000011ff227219 */ /* 0x000fe40000011622 */
[----:B------:R-:W-:Y:S01]  /*3b40*/  SEL R3, R22, R33, !P0 ;  /* 0x0000002116037207 */ /* 0x000fe20004000000 */
[C---:B------:R-:W-:Y:S01]  /*3b50*/  IMAD.HI.U32 R33, R8.reuse, R7, RZ ;  /* 0x0000000708217227 */ /* 0x040fe200078e00ff */
[----:B------:R-:W-:Y:S02]  /*3b60*/  SEL R11, R19, R34, !P4 ;  /* 0x00000022130b7207 */ /* 0x000fe40006000000 */
[----:B------:R-:W-:Y:S01]  /*3b70*/  SHF.R.U32.HI R38, RZ, R17, R38 ;  /* 0x00000011ff267219 */ /* 0x000fe20000011626 */
[----:B------:R-:W-:Y:S01]  /*3b80*/  IMAD.HI.U32 R40, R3, R4, RZ ;  /* 0x0000000403287227 */ /* 0x000fe200078e00ff */
[----:B------:R-:W-:Y:S03]  /*3b90*/  SHF.R.U32.HI R33, RZ, R18, R33 ;  /* 0x00000012ff217219 */ /* 0x000fe60000011621 */
[----:B------:R-:W-:Y:S01]  /*3ba0*/  IMAD.HI.U32 R34, R11, R4, RZ ;  /* 0x000000040b227227 */ /* 0x000fe200078e00ff */
[----:B------:R-:W-:Y:S02]  /*3bb0*/  @P2 SHF.R.U32.HI R3, RZ, R5, R40 ;  /* 0x00000005ff032219 */ /* 0x000fe40000011628 */
[----:B------:R-:W-:Y:S02]  /*3bc0*/  SEL R9, R8, R33, !P0 ;  /* 0x0000002108097207 */ /* 0x000fe40004000000 */
[----:B------:R-:W-:Y:S01]  /*3bd0*/  @P2 SHF.R.U32.HI R11, RZ, R5, R34 ;  /* 0x00000005ff0b2219 */ /* 0x000fe20000011622 */
[C---:B------:R-:W-:Y:S01]  /*3be0*/  IMAD R10, R26.reuse, R3, RZ ;  /* 0x000000031a0a7224 */ /* 0x040fe200078e02ff */
[----:B------:R-:W-:Y:S01]  /*3bf0*/  SEL R3, R13, R38, !P4 ;  /* 0x000000260d037207 */ /* 0x000fe20006000000 */
[C---:B------:R-:W-:Y:S03]  /*3c00*/  IMAD.HI.U32 R14, R9.reuse, R4, RZ ;  /* 0x00000004090e7227 */ /* 0x040fe600078e00ff */
[----:B------:R-:W-:Y:S01]  /*3c10*/  ISETP.GE.AND P0, PT, R9, R10, PT ;  /* 0x0000000a0900720c */ /* 0x000fe20003f06270 */
[C---:B------:R-:W-:Y:S01]  /*3c20*/  IMAD R12, R26.reuse, R11, RZ ;  /* 0x0000000b1a0c7224 */ /* 0x040fe200078e02ff */
[-C--:B------:R-:W-:Y:S04]  /*3c30*/  SHF.R.U32.HI R14, RZ, R5.reuse, R14 ;  /* 0x00000005ff0e7219 */ /* 0x080fe8000001160e */
[----:B------:R-:W-:Y:S02]  /*3c40*/  ISETP.GE.OR P0, PT, R3, R12, P0 ;  /* 0x0000000c0300720c */ /* 0x000fe40000706670 */
[----:B------:R-:W-:Y:S05]  /*3c50*/  SEL R15, R9, R14, !P2 ;  /* 0x0000000e090f7207 */ /* 0x000fea0005000000 */
[----:B------:R-:W-:Y:S04]  /*3c60*/  IMAD.MOV R14, RZ, RZ, -R15 ;  /* 0x000000ffff0e7224 */ /* 0x000fe800078e0a0f */
[----:B------:R-:W-:Y:S02]  /*3c70*/  IMAD R14, R26, R14, R9 ;  /* 0x0000000e1a0e7224 */ /* 0x000fe400078e0209 */
[C---:B------:R-:W-:Y:S05]  /*3c80*/  @!P0 IMAD.HI.U32 R10, R3.reuse, R4, RZ ;  /* 0x00000004030a8227 */ /* 0x040fea00078e00ff */
[----:B------:R-:W-:Y:S04]  /*3c90*/  @!P0 SHF.R.U32.HI R10, RZ, R5, R10 ;  /* 0x00000005ff0a8219 */ /* 0x000fe8000001160a */
[----:B------:R-:W-:Y:S01]  /*3ca0*/  @!P0 SEL R0, R3, R10, !P2 ;  /* 0x0000000a03008207 */ /* 0x000fe20005000000 */
[----:B------:R-:W-:Y:S03]  /*3cb0*/  IMAD.MOV R10, RZ, RZ, -R3 ;  /* 0x000000ffff0a7224 */ /* 0x000fe600078e0a03 */
[----:B------:R-:W-:Y:S01]  /*3cc0*/  @!P0 IADD3 R15, PT, PT, R15, -R0, RZ ;  /* 0x800000000f0f8210 */ /* 0x000fe20007ffe0ff */
[----:B------:R-:W-:Y:S01]  /*3cd0*/  @!P0 IMAD R0, R11, R14, R0 ;  /* 0x0000000e0b008224 */ /* 0x000fe200078e0200 */
[----:B------:R-:W-:Y:S01]  /*3ce0*/  IADD3 R11, PT, PT, -R9, RZ, RZ ;  /* 0x000000ff090b7210 */ /* 0x000fe20007ffe1ff */
[----:B------:R-:W-:Y:S02]  /*3cf0*/  IMAD R13, R2, R10, R13 ;  /* 0x0000000a020d7224 */ /* 0x000fe400078e020d */
[----:B------:R-:W-:Y:S02]  /*3d00*/  @!P0 IMAD R9, R15, R26, R3 ;  /* 0x0000001a0f098224 */ /* 0x000fe400078e0203 */
[----:B------:R-:W-:Y:S02]  /*3d10*/  @!P0 IMAD.MOV.U32 R3, RZ, RZ, R0 ;  /* 0x000000ffff038224 */ /* 0x000fe400078e0000 */
[----:B------:R-:W-:Y:S02]  /*3d20*/  IMAD R8, R6, R11, R8 ;  /* 0x0000000b06087224 */ /* 0x000fe400078e0208 */
[----:B------:R-:W-:Y:S02]  /*3d30*/  IMAD R13, R3, R2, R13 ;  /* 0x00000002030d7224 */ /* 0x000fe400078e020d */
[----:B------:R-:W-:Y:S02]  /*3d40*/  IMAD R8, R9, R6, R8 ;  /* 0x0000000609087224 */ /* 0x000fe400078e0208 */
.L_x_67:
[----:B------:R-:W-:Y:S05]  /*3d50*/  BRA.U UP1, `(.L_x_68) ;  /* 0x0000000101107547 */ /* 0x000fea000b800000 */
[----:B------:R-:W-:Y:S04]  /*3d60*/  MOV R0, UR6 ;  /* 0x0000000600007c02 */ /* 0x000fe80008000f00 */
[----:B------:R-:W-:Y:S04]  /*3d70*/  SHF.L.U32 R3, R0, 0x1f, RZ ;  /* 0x0000001f00037819 */ /* 0x000fe800000006ff */
[----:B------:R-:W2:Y:S02]  /*3d80*/  SYNCS.PHASECHK.TRANS64.TRYWAIT P0, [UR7+0x68], R3 ;  /* 0x00006803ff0075a7 */ /* 0x000ea40008001107 */
[----:B--2---:R-:W-:Y:S05]  /*3d90*/  @!P0 BRA `(.L_x_69) ;  /* 0x0000004400208947 */ /* 0x004fea0003800000 */
.L_x_68:
[----:B------:R-:W-:Y:S02]  /*3da0*/  R2UR UR35, R21 ;  /* 0x00000000152372ca */ /* 0x000fe400000e0000 */
[----:B------:R-:W-:Y:S02]  /*3db0*/  R2UR UR34, R20 ;  /* 0x00000000142272ca */ /* 0x000fe400000e0000 */
[----:B------:R-:W-:Y:S02]  /*3dc0*/  ISETP.NE.U32.AND P2, PT, RZ, UR4, PT ;  /* 0x00000004ff007c0c */ /* 0x000fe4000bf45070 */
[----:B------:R-:W-:Y:S02]  /*3dd0*/  SHF.L.U32 R12, R32, 0x1f, RZ ;  /* 0x0000001f200c7819 */ /* 0x000fe400000006ff */
[----:B------:R-:W-:Y:S05]  /*3de0*/  ISETP.NE.AND.EX P2, PT, RZ, UR5, PT, P2 ;  /* 0x00000005ff007c0c */ /* 0x000fea000bf45320 */
[----:B------:R-:W-:Y:S02]  /*3df0*/  USHF.L.U32 UR35, UR35, 0x6, URZ ;  /* 0x0000000623237899 */ /* 0x000fe400080006ff */
[----:B------:R-:W-:Y:S01]  /*3e00*/  USHF.L.U32 UR34, UR34, 0x7, URZ ;  /* 0x0000000722227899 */ /* 0x000fe200080006ff */
[----:B------:R-:W-:Y:S11]  /*3e10*/  BRA.U !UP3, `(.L_x_70) ;  /* 0x000000010b347547 */ /* 0x000ff6000b800000 */
[----:B------:R-:W-:Y:S01]  /*3e20*/  UPLOP3.LUT UP0, UPT, UPT, UPT, UP2, 0x80, 0x8 ;  /* 0x000000000008789c */ /* 0x000fe20003f0f020 */
[----:B--2---:R-:W-:Y:S02]  /*3e30*/  HFMA2 R0, -RZ, RZ, 0, 5.9604644775390625e-08 ;  /* 0x00000001ff007431 */ /* 0x004fe400000001ff */
[----:B------:R-:W-:Y:S03]  /*3e40*/  IMAD.MOV.U32 R59, RZ, RZ, 0x1 ;  /* 0x00000001ff3b7424 */ /* 0x000fe600078e00ff */
[----:B------:R-:W-:Y:S05]  /*3e50*/  PLOP3.LUT P0, PT, PT, PT, UP0, 0x80, 0x8 ;  /* 0x000000000008781c */ /* 0x000fea0003f0f008 */
[----:B------:R-:W2:Y:S01]  /*3e60*/  @UP0 LDCU.64 UR10, c[0x0][0x888] ;  /* 0x00011100ff0a07ac */ /* 0x000ea20008000a00 */
[----:B------:R-:W-:Y:S07]  /*3e70*/  @UP0 UIMAD UR8, UR36, UR4, URZ ;  /* 0x00000004240802a4 */ /* 0x000fee000f8e02ff */
[----:B------:R-:W-:Y:S01]  /*3e80*/  @!P0 PRMT R59, R0, 0x7610, R59 ;  /* 0x00007610003b8816 */ /* 0x000fe2000000003b */
[----:B--2---:R-:W-:Y:S03]  /*3e90*/  @UP0 UIMAD.WIDE UR10, UR8, 0x4, UR10 ;  /* 0x00000004080a08a5 */ /* 0x004fe6000f8e020a */
[----:B------:R-:W2:Y:S03]  /*3ea0*/  @!UP0 LDCU UR8, c[0x0][0x880] ;  /* 0x00011000ff0887ac */ /* 0x000ea60008000800 */
[----:B------:R-:W-:Y:S01]  /*3eb0*/  IMAD.U32 R10, RZ, RZ, UR10 ;  /* 0x0000000aff0a7e24 */ /* 0x000fe2000f8e00ff */
[----:B------:R-:W-:Y:S05]  /*3ec0*/  MOV R11, UR11 ;  /* 0x0000000b000b7c02 */ /* 0x000fea0008000f00 */
[----:B-----5:R3:W5:Y:S02]  /*3ed0*/  @P0 LDG.E R35, desc[UR46][R10.64] ;  /* 0x0000002e0a230981 */ /* 0x020764000c1e1900 */
[----:B--23--:R-:W-:Y:S07]  /*3ee0*/  @!P0 IMAD.U32 R35, RZ, RZ, UR8 ;  /* 0x00000008ff238e24 */ /* 0x00cfee000f8e00ff */
.L_x_70:
[----:B-----5:R-:W-:Y:S01]  /*3ef0*/  @!P2 FSETP.EQ.AND P0, PT, R35, RZ, PT ;  /* 0x000000ff2300a20b */ /* 0x020fe20003f02000 */
[----:B------:R-:W-:Y:S01]  /*3f00*/  @!UPT UIADD3 URZ, UPT, UPT, URZ, URZ, URZ ;  /* 0x000000fffffff290 */ /* 0x000fe2000fffe0ff */
[----:B------:R-:W-:Y:S11]  /*3f10*/  @!P2 BRA `(.L_x_71) ;  /* 0x000000000014a947 */ /* 0x000ff60003800000 */
[----:B------:R-:W-:Y:S02]  /*3f20*/  LOP3.LUT P2, RZ, R59, 0xff, RZ, 0xc0, !PT ;  /* 0x000000ff3bff7812 */ /* 0x000fe4000784c0ff */
[----:B------:R-:W-:Y:S04]  /*3f30*/  PLOP3.LUT P0, PT, PT, PT, UP0, 0x80, 0x8 ;  /* 0x000000000008781c */ /* 0x000fe80003f0f008 */
[----:B------:R-:W-:Y:S07]  /*3f40*/  PLOP3.LUT P0, PT, P0, PT, PT, 0x8, 0x80 ;  /* 0x000000000080781c */ /* 0x000fee000070e170 */
[----:B------:R-:W-:Y:S11]  /*3f50*/  @P2 FSETP.EQ.AND P0, PT, R35, RZ, PT ;  /* 0x000000ff2300220b */ /* 0x000ff60003f02000 */
[----:B------:R-:W-:Y:S02]  /*3f60*/  @!UPT UIADD3 URZ, UPT, UPT, URZ, URZ, URZ ;  /* 0x000000fffffff290 */ /* 0x000fe4000fffe0ff */
.L_x_71:
[----:B------:R-:W3:Y:S01]  /*3f70*/  SYNCS.PHASECHK.TRANS64.TRYWAIT P2, [UR7+0x40], R12 ;  /* 0x0000400cff0075a7 */ /* 0x000ee20008041107 */
[----:B------:R-:W-:Y:S04]  /*3f80*/  ELECT P4, URZ, PT ;  /* 0x0000000000ff782f */ /* 0x000fe80003880000 */
[----:B------:R-:W-:Y:S11]  /*3f90*/  PLOP3.LUT P4, PT, P0, P4, PT, 0xf2, 0x2f ;  /* 0x00000000002f781c */ /* 0x000ff60000789e72 */
[----:B------:R-:W-:Y:S02]  /*3fa0*/  @!UPT UIADD3 URZ, UPT, UPT, URZ, URZ, URZ ;  /* 0x000000fffffff290 */ /* 0x000fe4000fffe0ff */
[----:B-1----:R-:W-:Y:S05]  /*3fb0*/  @!P4 IADD3 R9, P0, PT, R36, 0x580, RZ ;  /* 0x000005802409c810 */ /* 0x002fea0007f1e0ff */
[----:B--2---:R-:W-:Y:S01]  /*3fc0*/  @!P4 IMAD.X R0, RZ, RZ, R37, P0 ;  /* 0x000000ffff00c224 */ /* 0x004fe200000e0625 */
[----:B---3--:R-:W-:Y:S07]  /*3fd0*/  @!P2 BRA `(.L_x_72) ;  /* 0x0000004000a8a947 */ /* 0x008fee0003800000 */
.L_x_155:
[----:B------:R-:W-:Y:S01]  /*3fe0*/  @!P4 R2UR UR8, R0 ;  /* 0x000000000008c2ca */ /* 0x000fe200000e0000 */
[----:B------:R-:W-:Y:S01]  /*3ff0*/  VOTEU.ALL UP1, P4 ;  /* 0x0000000000ff7886 */ /* 0x000fe20002020000 */
[----:B------:R-:W-:Y:S01]  /*4000*/  @!P4 R2UR UR9, R9 ;  /* 0x000000000909c2ca */ /* 0x000fe200000e0000 */
[----:B------:R-:W-:Y:S01]  /*4010*/  @!P4 IMAD.MOV.U32 R0, RZ, RZ, 0x1000 ;  /* 0x00001000ff00c424 */ /* 0x000fe200078e00ff */
[----:B------:R-:W-:Y:S01]  /*4020*/  UMOV UR10, 0x0 ;  /* 0x00000000000a7882 */ /* 0x000fe20000000000 */
[----:B------:R-:W-:Y:S01]  /*4030*/  UMOV UR11, 0x10000000 ;  /* 0x10000000000b7882 */ /* 0x000fe20000000000 */
[----:B------:R-:W-:Y:S01]  /*4040*/  @!UP1 UIADD3 UR32, UPT, UPT, UR7, 0x200, URZ ;  /* 0x0000020007209890 */ /* 0x000fe2000fffe0ff */
[----:B------:R-:W-:Y:S01]  /*4050*/  @!P4 IADD3 R9, P0, PT, R36, 0x580, RZ ;  /* 0x000005802409c810 */ /* 0x000fe20007f1e0ff */
[----:B------:R-:W-:Y:S05]  /*4060*/  VOTEU.ALL UP1, P4 ;  /* 0x0000000000ff7886 */ /* 0x000fea0002020000 */
[----:B------:R-:W-:Y:S01]  /*4070*/  IMAD.U32 R11, RZ, RZ, UR8 ;  /* 0x00000008ff0b7e24 */ /* 0x000fe2000f8e00ff */
[----:B------:R-:W-:Y:S01]  /*4080*/  UPRMT UR8, UR37, 0x654, UR33 ;  /* 0x0000065425087896 */ /* 0x000fe20008000021 */
[----:B------:R-:W-:Y:S03]  /*4090*/  IMAD.U32 R10, RZ, RZ, UR9 ;  /* 0x00000009ff0a7e24 */ /* 0x000fe6000f8e00ff */
[----:B------:R-:W-:Y:S02]  /*40a0*/  @!P4 R2UR UR15, R11 ;  /* 0x000000000b0fc2ca */ /* 0x000fe400000e0000 */
[----:B------:R-:W-:Y:S11]  /*40b0*/  @!P4 R2UR UR14, R10 ;  /* 0x000000000a0ec2ca */ /* 0x000ff600000e0000 */
[----:B------:R-:W-:Y:S02]  /*40c0*/  @!UPT UIADD3 URZ, UPT, UPT, URZ, URZ, URZ ;  /* 0x000000fffffff290 */ /* 0x000fe4000fffe0ff */
[----:B------:R2:W-:Y:S01]  /*40d0*/  @!UP1 UTMALDG.3D [UR32], [UR14], desc[UR10] ;  /* 0x00000a200e0095b4 */ /* 0x0005e20008011000 */
[----:B------:R3:W-:Y:S01]  /*40e0*/  @!P4 SYNCS.ARRIVE.TRANS64.RED.A0TR RZ, [UR7+0x20], R0 ;  /* 0x00002000ffffc9a7 */ /* 0x0007e20008300407 */
[----:B------:R-:W-:Y:S01]  /*40f0*/  SYNCS.ARRIVE.TRANS64.RED.A1T0 RZ, [UR8], RZ ;  /* 0x000000ffffff79a7 */ /* 0x000fe20008100408 */
[----:B---3--:R-:W-:Y:S01]  /*4100*/  @!P4 IMAD.X R0, RZ, RZ, R37, P0 ;  /* 0x000000ffff00c224 */ /* 0x008fe200000e0625 */
[----:B------:R-:W3:Y:S02]  /*4110*/  SYNCS.PHASECHK.TRANS64.TRYWAIT P2, [UR7+0x48], R12 ;  /* 0x0000480cff0075a7 */ /* 0x000ee40008041107 */
[----:B--23--:R-:W-:Y:S05]  /*4120*/  @!P2 BRA `(.L_x_73) ;  /* 0x00000040006ca947 */ /* 0x00cfea0003800000 */
.L_x_157:
        /* <DEDUP_REMOVED lines=8> */
[----:B------:R-:W-:Y:S01]  /*41b0*/  @!UP1 UIADD3 UR24, UPT, UPT, UR7, 0x1200, URZ ;  /* 0x0000120007189890 */ /* 0x000fe2000fffe0ff */
[----:B------:R-:W-:Y:S01]  /*41c0*/  VOTEU.ALL UP1, P4 ;  /* 0x0000000000ff7886 */ /* 0x000fe20002020000 */
[----:B------:R-:W-:Y:S01]  /*41d0*/  UMOV UR27, UR35 ;  /* 0x00000023001b7c82 */ /* 0x000fe20008000000 */
[----:B------:R-:W-:Y:S02]  /*41e0*/  UMOV UR28, UR36 ;  /* 0x00000024001c7c82 */ /* 0x000fe40008000000 */
[----:B------:R-:W-:Y:S01]  /*41f0*/  IMAD.U32 R11, RZ, RZ, UR8 ;  /* 0x00000008ff0b7e24 */ /* 0x000fe2000f8e00ff */
[----:B------:R-:W-:Y:S01]  /*4200*/  UPRMT UR8, UR37, 0x654, UR25 ;  /* 0x0000065425087896 */ /* 0x000fe20008000019 */
[----:B------:R-:W-:Y:S02]  /*4210*/  IMAD.U32 R10, RZ, RZ, UR9 ;  /* 0x00000009ff0a7e24 */ /* 0x000fe4000f8e00ff */
[----:B------:R-:W-:Y:S01]  /*4220*/  @!P4 IMAD.X R20, RZ, RZ, R37, P0 ;  /* 0x000000ffff14c224 */ /* 0x000fe200000e0625 */
[----:B------:R-:W-:Y:S02]  /*4230*/  @!P4 R2UR UR15, R11 ;  /* 0x000000000b0fc2ca */ /* 0x000fe400000e0000 */
[----:B------:R-:W-:Y:S11]  /*4240*/  @!P4 R2UR UR14, R10 ;  /* 0x000000000a0ec2ca */ /* 0x000ff600000e0000 */
[----:B------:R-:W-:Y:S02]  /*4250*/  @!UPT UIADD3 URZ, UPT, UPT, URZ, URZ, URZ ;  /* 0x000000fffffff290 */ /* 0x000fe4000fffe0ff */
[----:B------:R2:W-:Y:S01]  /*4260*/  @!UP1 UTMALDG.3D [UR24], [UR14], desc[UR10] ;  /* 0x00000a180e0095b4 */ /* 0x0005e20008011000 */
[----:B------:R2:W-:Y:S01]  /*4270*/  @!P4 SYNCS.ARRIVE.TRANS64.RED.A0TR RZ, [UR7+0x28], R0 ;  /* 0x00002800ffffc9a7 */ /* 0x0005e20008300407 */
[----:B------:R-:W-:Y:S01]  /*4280*/  SYNCS.ARRIVE.TRANS64.RED.A1T0 RZ, [UR8], RZ ;  /* 0x000000ffffff79a7 */ /* 0x000fe20008100408 */
[----:B------:R-:W3:Y:S02]  /*4290*/  SYNCS.PHASECHK.TRANS64.TRYWAIT P2, [UR7+0x50], R12 ;  /* 0x0000500cff0075a7 */ /* 0x000ee40008041107 */
[----:B--23--:R-:W-:Y:S05]  /*42a0*/  @!P2 BRA `(.L_x_74) ;  /* 0x000000400024a947 */ /* 0x00cfea0003800000 */
.L_x_159:
[----:B------:R-:W2:Y:S01]  /*42b0*/  LDC.64 R14, c[0x0][0xb10] ;  /* 0x0002c400ff0e7b82 */ /* 0x000ea20000000a00 */
[----:B------:R-:W-:Y:S01]  /*42c0*/  @!P4 R2UR UR8, R20 ;  /* 0x000000001408c2ca */ /* 0x000fe200000e0000 */
[----:B------:R-:W-:Y:S01]  /*42d0*/  VOTEU.ALL UP1, P4 ;  /* 0x0000000000ff7886 */ /* 0x000fe20002020000 */
[----:B------:R-:W-:Y:S01]  /*42e0*/  @!P4 R2UR UR9, R21 ;  /* 0x000000001509c2ca */ /* 0x000fe200000e0000 */
[----:B------:R-:W-:Y:S01]  /*42f0*/  UMOV UR10, 0x0 ;  /* 0x00000000000a7882 */ /* 0x000fe20000000000 */
[----:B------:R-:W-:Y:S03]  /*4300*/  UMOV UR11, 0x10000000 ;  /* 0x10000000000b7882 */ /* 0x000fe60000000000 */
[----:B------:R-:W3:Y:S01]  /*4310*/  LDC.64 R10, c[0x0][0xb18] ;  /* 0x0002c600ff0a7b82 */ /* 0x000ee20000000a00 */
[----:B------:R-:W-:Y:S01]  /*4320*/  @!UP1 UIADD3 UR18, UPT, UPT, UR34, 0x40, URZ ;  /* 0x0000004022129890 */ /* 0x000fe2000fffe0ff */
[----:B------:R-:W-:Y:S01]  /*4330*/  @P3 SHF.R.U32.HI R24, RZ, 0x10, R29 ;  /* 0x00000010ff183819 */ /* 0x000fe2000001161d */
[----:B------:R-:W-:Y:S01]  /*4340*/  @!UP1 UIADD3 UR16, UPT, UPT, UR7, 0x2200, URZ ;  /* 0x0000220007109890 */ /* 0x000fe2000fffe0ff */
[----:B------:R-:W-:Y:S01]  /*4350*/  VIADD R27, R27, 0x1 ;  /* 0x000000011b1b7836 */ /* 0x000fe20000000000 */
[----:B------:R-:W-:Y:S03]  /*4360*/  VOTEU.ALL UP1, P4 ;  /* 0x0000000000ff7886 */ /* 0x000fe60002020000 */
[----:B------:R-:W5:Y:S01]  /*4370*/  @!P1 LDC R0, c[0x0][0xb20] ;  /* 0x0002c800ff009b82 */ /* 0x000f620000000800 */
[----:B------:R-:W-:Y:S01]  /*4380*/  UMOV UR19, UR35 ;  /* 0x0000002300137c82 */ /* 0x000fe20008000000 */
[----:B------:R-:W-:Y:S01]  /*4390*/  IMAD.U32 R21, RZ, RZ, UR8 ;  /* 0x00000008ff157e24 */ /* 0x000fe2000f8e00ff */
[----:B------:R-:W-:Y:S05]  /*43a0*/  UMOV UR20, UR36 ;  /* 0x0000002400147c82 */ /* 0x000fea0008000000 */
[----:B-1----:R-:W1:Y:S01]  /*43b0*/  @!P1 LDC R3, c[0x0][0xb0c] ;  /* 0x0002c300ff039b82 */ /* 0x002e620000000800 */
[----:B------:R-:W-:Y:S01]  /*43c0*/  IMAD.U32 R20, RZ, RZ, UR9 ;  /* 0x00000009ff147e24 */ /* 0x000fe2000f8e00ff */
[----:B------:R-:W-:Y:S01]  /*43d0*/  UPRMT UR8, UR37, 0x654, UR17 ;  /* 0x0000065425087896 */ /* 0x000fe20008000011 */
[----:B------:R-:W-:Y:S03]  /*43e0*/  @!P4 R2UR UR15, R21 ;  /* 0x00000000150fc2ca */ /* 0x000fe600000e0000 */
[----:B------:R-:W-:Y:S01]  /*43f0*/  @!P4 R2UR UR14, R20 ;  /* 0x00000000140ec2ca */ /* 0x000fe200000e0000 */
[----:B------:R-:W-:Y:S11]  /*4400*/  @!P4 IMAD.MOV.U32 R20, RZ, RZ, 0x1000 ;  /* 0x00001000ff14c424 */ /* 0x000ff600078e00ff */
[----:B------:R-:W-:Y:S01]  /*4410*/  @!UPT UIADD3 URZ, UPT, UPT, URZ, URZ, URZ ;  /* 0x000000fffffff290 */ /* 0x000fe2000fffe0ff */
[----:B------:R1:W-:Y:S01]  /*4420*/  @!UP1 UTMALDG.3D [UR16], [UR14], desc[UR10] ;  /* 0x00000a100e0095b4 */ /* 0x0003e20008011000 */
[----:B------:R1:W-:Y:S02]  /*4430*/  @!P4 SYNCS.ARRIVE.TRANS64.RED.A0TR RZ, [UR7+0x30], R20 ;  /* 0x00003014ffffc9a7 */ /* 0x0003e40008300407 */
[----:B-1----:R-:W-:Y:S01]  /*4440*/  @!P1 ISETP.NE.AND P2, PT, R3, 0x1, PT ;  /* 0x000000010300980c */ /* 0x002fe20003f45270 */
[C---:B--2---:R-:W-:Y:S01]  /*4450*/  @!P1 IMAD.HI.U32 R14, R13.reuse, R14, RZ ;  /* 0x0000000e0d0e9227 */ /* 0x044fe200078e00ff */
[----:B---3--:R-:W-:Y:S03]  /*4460*/  @!P1 ISETP.NE.AND P0, PT, R10, 0x1, PT ;  /* 0x000000010a00980c */ /* 0x008fe60003f05270 */
[C---:B------:R-:W-:Y:S01]  /*4470*/  @!P1 IMAD.HI.U32 R11, R8.reuse, R11, RZ ;  /* 0x0000000b080b9227 */ /* 0x040fe200078e00ff */
[----:B------:R-:W-:Y:S04]  /*4480*/  @!P1 SHF.R.U32.HI R14, RZ, R15, R14 ;  /* 0x0000000fff0e9219 */ /* 0x000fe8000001160e */
[----:B-----5:R-:W-:Y:S01]  /*4490*/  @!P1 SHF.R.U32.HI R9, RZ, R0, R11 ;  /* 0x00000000ff099219 */ /* 0x020fe2000001160b */
[----:B------:R-:W-:Y:S01]  /*44a0*/  SYNCS.ARRIVE.TRANS64.RED.A1T0 RZ, [UR8], RZ ;  /* 0x000000ffffff79a7 */ /* 0x000fe20008100408 */
[----:B------:R-:W-:Y:S02]  /*44b0*/  @!P1 SEL R14, R13, R14, !P2 ;  /* 0x0000000e0d0e9207 */ /* 0x000fe40005000000 */
[----:B------:R-:W-:Y:S01]  /*44c0*/  @!P1 SEL R9, R8, R9, !P0 ;  /* 0x0000000908099207 */ /* 0x000fe20004000000 */
[----:B------:R-:W1:Y:S04]  /*44d0*/  SYNCS.PHASECHK.TRANS64.TRYWAIT P5, [UR7+0x58], R12 ;  /* 0x0000580cff0075a7 */ /* 0x000e6800080a1107 */
[----:B------:R-:W-:Y:S02]  /*44e0*/  @!P1 IMAD.IADD R0, R9, 0x1, -R14 ;  /* 0x0000000109009824 */ /* 0x000fe400078e0a0e */
[----:B------:R-:W-:Y:S02]  /*44f0*/  @!P1 IMAD.IADD R9, R14, 0x1, -R9 ;  /* 0x000000010e099824 */ /* 0x000fe400078e0a09 */
[----:B------:R-:W-:Y:S02]  /*4500*/  @!P1 IMAD R13, R0, R3, R13 ;  /* 0x00000003000d9224 */ /* 0x000fe400078e020d */
[----:B------:R-:W-:Y:S01]  /*4510*/  @!P1 IMAD R8, R9, R10, R8 ;  /* 0x0000000a09089224 */ /* 0x000fe200078e0208 */
[----:B-1----:R-:W-:Y:S06]  /*4520*/  @!P5 BRA `(.L_x_75) ;  /* 0x0000003c009cd947 */ /* 0x002fec0003800000 */
.L_x_161:
[----:B-1----:R-:W-:Y:S01]  /*4530*/  @!P4 IADD3 R3, P0, PT, R36, 0x580, RZ ;  /* 0x000005802403c810 */ /* 0x002fe20007f1e0ff */
[----:B------:R-:W-:Y:S01]  /*4540*/  VOTEU.ALL UP1, P4 ;  /* 0x0000000000ff7886 */ /* 0x000fe20002020000 */
[----:B------:R-:W-:Y:S01]  /*4550*/  UMOV UR18, 0x0 ;  /* 0x0000000000127882 */ /* 0x000fe20000000000 */
[----:B------:R-:W-:Y:S01]  /*4560*/  UMOV UR19, 0x10000000 ;  /* 0x1000000000137882 */ /* 0x000fe20000000000 */
[----:B------:R-:W-:Y:S01]  /*4570*/  @!P4 R2UR UR9, R3 ;  /* 0x000000000309c2ca */ /* 0x000fe200000e0000 */
[----:B------:R-:W-:Y:S01]  /*4580*/  @!P4 IMAD.X R0, RZ, RZ, R37, P0 ;  /* 0x000000ffff00c224 */ /* 0x000fe200000e0625 */
[----:B------:R-:W-:Y:S01]  /*4590*/  @!UP1 UIADD3 UR10, UPT, UPT, UR34, 0x60, URZ ;  /* 0x00000060220a9890 */ /* 0x000fe2000fffe0ff */
[----:B------:R-:W-:Y:S01]  /*45a0*/  ISETP.NE.AND P0, PT, R27, 0x2, PT ;  /* 0x000000021b00780c */ /* 0x000fe20003f05270 */
[----:B------:R-:W-:Y:S01]  /*45b0*/  UMOV UR11, UR35 ;  /* 0x00000023000b7c82 */ /* 0x000fe20008000000 */
[----:B------:R-:W-:Y:S01]  /*45c0*/  UMOV UR12, UR36 ;  /* 0x00000024000c7c82 */ /* 0x000fe20008000000 */
[----:B------:R-:W-:Y:S01]  /*45d0*/  @!P4 R2UR UR8, R0 ;  /* 0x000000000008c2ca */ /* 0x000fe200000e0000 */
[----:B------:R-:W-:Y:S01]  /*45e0*/  IMAD.IADD R20, R8, 0x1, R58 ;  /* 0x0000000108147824 */ /* 0x000fe200078e023a */
[----:B------:R-:W-:Y:S01]  /*45f0*/  @P3 R2UR UR36, R24 ;  /* 0x00000000182432ca */ /* 0x000fe200000e0000 */
[----:B------:R-:W-:Y:S01]  /*4600*/  IMAD.IADD R21, R13, 0x1, R60 ;  /* 0x000000010d157824 */ /* 0x000fe200078e023c */
[----:B------:R-:W-:Y:S02]  /*4610*/  SEL R0, RZ, 0x1, P0 ;  /* 0x00000001ff007807 */ /* 0x000fe40000000000 */
[----:B------:R-:W-:Y:S01]  /*4620*/  LOP3.LUT R32, R32, 0x1, RZ, 0x3c, !PT ;  /* 0x0000000120207812 */ /* 0x000fe200078e3cff */
[----:B------:R-:W-:Y:S01]  /*4630*/  IMAD.U32 R10, RZ, RZ, UR9 ;  /* 0x00000009ff0a7e24 */ /* 0x000fe2000f8e00ff */
[----:B------:R-:W-:Y:S01]  /*4640*/  @!UP1 UIADD3 UR9, UPT, UPT, UR7, 0x38, URZ ;  /* 0x0000003807099890 */ /* 0x000fe2000fffe0ff */
[----:B------:R-:W-:Y:S02]  /*4650*/  LOP3.LUT R25, R25, R0, RZ, 0x3c, !PT ;  /* 0x0000000019197212 */ /* 0x000fe400078e3cff */
[----:B------:R-:W-:Y:S02]  /*4660*/  SEL R27, R27, RZ, P0 ;  /* 0x000000ff1b1b7207 */ /* 0x000fe40000000000 */
[----:B------:R-:W-:Y:S01]  /*4670*/  IMAD.U32 R11, RZ, RZ, UR8 ;  /* 0x00000008ff0b7e24 */ /* 0x000fe2000f8e00ff */
[----:B------:R-:W-:Y:S01]  /*4680*/  @!P4 R2UR UR14, R10 ;  /* 0x000000000a0ec2ca */ /* 0x000fe200000e0000 */
[----:B------:R-:W-:Y:S01]  /*4690*/  @!UP1 UIADD3 UR8, UPT, UPT, UR7, 0x3200, URZ ;  /* 0x0000320007089890 */ /* 0x000fe2000fffe0ff */
[----:B------:R-:W-:Y:S02]  /*46a0*/  VOTEU.ALL UP1, P4 ;  /* 0x0000000000ff7886 */ /* 0x000fe40002020000 */
[----:B------:R-:W-:Y:S11]  /*46b0*/  @!P4 R2UR UR15, R11 ;  /* 0x000000000b0fc2ca */ /* 0x000ff600000e0000 */
[----:B------:R-:W-:Y:S02]  /*46c0*/  @!UPT UIADD3 URZ, UPT, UPT, URZ, URZ, URZ ;  /* 0x000000fffffff290 */ /* 0x000fe4000fffe0ff */
[----:B------:R2:W-:Y:S01]  /*46d0*/  @!UP1 UTMALDG.3D [UR8], [UR14], desc[UR18] ;  /* 0x000012080e0095b4 */ /* 0x0005e20008011000 */
[----:B------:R2:W-:Y:S01]  /*46e0*/  @!P4 SYNCS.ARRIVE.TRANS64.RED.A0TR RZ, [UR7+0x38], R23 ;  /* 0x00003817ffffc9a7 */ /* 0x0005e20008300407 */
[----:B------:R-:W-:Y:S01]  /*46f0*/  UPLOP3.LUT UP1, UPT, UPT, UPT, UPT, 0x80, 0x8 ;  /* 0x000000000008789c */ /* 0x000fe20003f2f070 */
[----:B------:R-:W-:Y:S01]  /*4700*/  SYNCS.ARRIVE.TRANS64.RED.A1T0 RZ, [UR13], RZ ;  /* 0x000000ffffff79a7 */ /* 0x000fe2000810040d */
[----:B------:R-:W-:Y:S09]  /*4710*/  @P3 BRA `(.L_x_76) ;  /* 0xfffffff000943947 */ /* 0x000ff2000383ffff */
[----:B------:R-:W-:-:S04]  /*4720*/  SHF.L.U32 R3, R32, 0x1f, RZ ;  /* 0x0000001f20037819 */ /* 0x000fc800000006ff */
[----:B------:R-:W1:Y:S02]  /*4730*/  SYNCS.PHASECHK.TRANS64.TRYWAIT P0, [UR7+0x40], R3 ;  /* 0x00004003ff0075a7 */ /* 0x000e640008001107 */
[----:B-1----:R-:W-:Y:S05]  /*4740*/  @!P0 BRA `(.L_x_77) ;  /* 0x0000003c002c8947 */ /* 0x002fea0003800000 */
.L_x_163:
[----:B------:R-:W3:Y:S02]  /*4750*/  SYNCS.PHASECHK.TRANS64.TRYWAIT P0, [UR7+0x48], R3 ;  /* 0x00004803ff0075a7 */ /* 0x000ee40008001107 */
[----:B---3--:R-:W-:Y:S05]  /*4760*/  @!P0 BRA `(.L_x_78) ;  /* 0x0000003c003c8947 */ /* 0x008fea0003800000 */
.L_x_165:
[----:B------:R-:W3:Y:S02]  /*4770*/  SYNCS.PHASECHK.TRANS64.TRYWAIT P0, [UR7+0x50], R3 ;  /* 0x00005003ff0075a7 */ /* 0x000ee40008001107 */
[----:B---3--:R-:W-:Y:S05]  /*4780*/  @!P0 BRA `(.L_x_79) ;  /* 0x0000003c004c8947 */ /* 0x008fea0003800000 */
.L_x_167:
[----:B-1----:R-:W-:-:S07]  /*4790*/  MOV R0, UR7 ;  /* 0x0000000700007c02 */ /* 0x002fce0008000f00 */
.L_x_80:
[----:B-1----:R-:W-:-:S04]  /*47a0*/  SHF.L.U32 R3, R32, 0x1f, RZ ;  /* 0x0000001f20037819 */ /* 0x002fc800000006ff */
[----:B------:R1:W3:Y:S03]  /*47b0*/  SYNCS.PHASECHK.TRANS64.TRYWAIT P0, [R0+URZ+0x58], R3 ;  /* 0x00005803000075a7 */ /* 0x0002e600080011ff */
[----:B---3--:R-:W-:Y:S05]  /*47c0*/  @!P0 NANOSLEEP.SYNCS 0x989680 ;  /* 0x009896800000895d */ /* 0x008fea0003900000 */
[----:B------:R-:W3:Y:S02]  /*47d0*/  @!P0 SYNCS.PHASECHK.TRANS64 P0, [R0+URZ+0x58], R3 ;  /* 0x00005803000085a7 */ /* 0x000ee400080010ff */
[----:B--23--:R-:W-:Y:S05]  /*47e0*/  @P0 EXIT ;  /* 0x000000000000094d */ /* 0x00cfea0003800000 */
[----:B------:R-:W-:Y:S05]  /*47f0*/  BRA `(.L_x_80) ;  /* 0xfffffffc00e87947 */ /* 0x000fea000383ffff */
.L_x_65:
[----:B------:R-:W-:-:S06]  /*4800*/  UISETP.GE.AND UP1, UPT, UR8, 0x4, UPT ;  /* 0x000000040800788c */ /* 0x000fcc000bf26270 */
[----:B------:R-:W-:-:S13]  /*4810*/  PLOP3.LUT P0, PT, PT, PT, UP1, 0x80, 0x8 ;  /* 0x000000000008781c */ /* 0x000fda0003f0f018 */
[----:B------:R-:W-:Y:S05]  /*4820*/  @!P0 EXIT ;  /* 0x000000000000894d */ /* 0x000fea0003800000 */
[----:B------:R-:W-:Y:S01]  /*4830*/  BAR.SYNC.DEFER_BLOCKING 0x6, 0xa0 ;  /* 0x0182800000007b1d */ /* 0x000fe20000010000 */
[C---:B------:R-:W-:Y:S01]  /*4840*/  IMAD.SHL.U32 R7, R72.reuse, 0x20, RZ ;  /* 0x0000002048077824 */ /* 0x040fe200078e00ff */
[----:B------:R-:W-:Y:S01]  /*4850*/  SHF.R.U32.HI R0, RZ, 0x1, R72 ;  /* 0x00000001ff007819 */ /* 0x000fe20000011648 */
[C---:B------:R-:W-:Y:S01]  /*4860*/  IMAD.SHL.U32 R64, R72.reuse, 0x10, RZ ;  /* 0x0000001048407824 */ /* 0x040fe200078e00ff */
[C---:B------:R-:W-:Y:S01]  /*4870*/  LOP3.LUT P0, RZ, R72.reuse, 0x4, RZ, 0xc0, !PT ;  /* 0x0000000448ff7812 */ /* 0x040fe2000780c0ff */
[----:B------:R-:W-:Y:S01]  /*4880*/  IMAD.U32 R32, R72, 0x10000, RZ ;  /* 0x0001000048207824 */ /* 0x000fe200078e00ff */
[----:B------:R-:W-:Y:S02]  /*4890*/  UMOV UR48, 0x400 ;  /* 0x0000040000307882 */ /* 0x000fe40000000000 */
[----:B------:R-:W1:Y:S01]  /*48a0*/  LDC R63, c[0x0][0x370] ;  /* 0x0000dc00ff3f7b82 */ /* 0x000e620000000800 */
[----:B------:R-:W-:Y:S01]  /*48b0*/  ULEA UR48, UR37, UR48, 0x18 ;  /* 0x0000003025307291 */ /* 0x000fe2000f8ec0ff */
[----:B------:R-:W-:Y:S01]  /*48c0*/  LOP3.LUT R5, R7, 0xc0, RZ, 0xc0, !PT ;  /* 0x000000c007057812 */ /* 0x000fe200078ec0ff */
[----:B------:R-:W-:Y:S01]  /*48d0*/  IMAD.MOV.U32 R71, RZ, RZ, 0x20 ;  /* 0x00000020ff477424 */ /* 0x000fe200078e00ff */
[----:B------:R-:W-:Y:S01]  /*48e0*/  LOP3.LUT R64, R64, 0x600, RZ, 0xc0, !PT ;  /* 0x0000060040407812 */ /* 0x000fe200078ec0ff */
[----:B------:R-:W-:Y:S01]  /*48f0*/  UIADD3 UR4, UPT, UPT, UR48, 0x200, URZ ;  /* 0x0000020030047890 */ /* 0x000fe2000fffe0ff */
[----:B------:R-:W-:Y:S01]  /*4900*/  LOP3.LUT R0, R5, 0x8, R0, 0xf8, !PT ;  /* 0x0000000805007812 */ /* 0x000fe200078ef800 */
[----:B------:R-:W-:Y:S01]  /*4910*/  IMAD.SHL.U32 R5, R72, 0x4, RZ ;  /* 0x0000000448057824 */ /* 0x000fe200078e00ff */
[----:B------:R-:W2:Y:S01]  /*4920*/  LDC R28, c[0x0][0xb0c] ;  /* 0x0002c300ff1c7b82 */ /* 0x000ea20000000800 */
[----:B------:R-:W-:Y:S01]  /*4930*/  LOP3.LUT R64, R64, 0x20, R7, 0xf8, !PT ;  /* 0x0000002040407812 */ /* 0x000fe200078ef807 */
[----:B------:R-:W-:Y:S01]  /*4940*/  IMAD.MOV.U32 R70, RZ, RZ, 0x1 ;  /* 0x00000001ff467424 */ /* 0x000fe200078e00ff */
[----:B------:R-:W-:Y:S01]  /*4950*/  LOP3.LUT R32, R32, 0x600000, RZ, 0xc0, !PT ;  /* 0x0060000020207812 */ /* 0x000fe200078ec0ff */
[----:B------:R-:W-:Y:S01]  /*4960*/  IMAD.MOV.U32 R30, RZ, RZ, RZ ;  /* 0x000000ffff1e7224 */ /* 0x000fe200078e00ff */
[----:B------:R-:W-:-:S02]  /*4970*/  LOP3.LUT R5, R0, 0x18, R5, 0x78, !PT ;  /* 0x0000001800057812 */ /* 0x000fc400078e7805 */
[----:B------:R-:W-:Y:S02]  /*4980*/  CS2R R68, SRZ ;  /* 0x0000000000447805 */ /* 0x000fe4000001ff00 */
[----:B------:R-:W-:Y:S01]  /*4990*/  LOP3.LUT R64, R64, 0x100, R7, 0xf8, !PT ;  /* 0x0000010040407812 */ /* 0x000fe200078ef807 */
[----:B------:R-:W4:Y:S01]  /*49a0*/  LDC R61, c[0x0][0xb20] ;  /* 0x0002c800ff3d7b82 */ /* 0x000f220000000800 */
[----:B------:R-:W3:Y:S01]  /*49b0*/  LDS R3, [UR48+0x120] ;  /* 0x00012030ff037984 */ /* 0x000ee20008000800 */
[----:B------:R-:W-:Y:S01]  /*49c0*/  LOP3.LUT R72, R72, 0x60, RZ, 0xc0, !PT ;  /* 0x0000006048487812 */ /* 0x000fe200078ec0ff */
[----:B------:R-:W-:Y:S01]  /*49d0*/  IMAD.MOV.U32 R75, RZ, RZ, RZ ;  /* 0x000000ffff4b7224 */ /* 0x000fe200078e00ff */
[----:B------:R-:W-:Y:S01]  /*49e0*/  LOP3.LUT R64, R64, R5, RZ, 0xfc, !PT ;  /* 0x0000000540407212 */ /* 0x000fe200078efcff */
[----:B------:R-:W-:Y:S01]  /*49f0*/  IMAD.U32 R66, RZ, RZ, UR4 ;  /* 0x00000004ff427e24 */ /* 0x000fe2000f8e00ff */
[----:B------:R-:W-:Y:S01]  /*4a00*/  SEL R71, R71, 0xffffffe0, !P0 ;  /* 0xffffffe047477807 */ /* 0x000fe20004000000 */
[----:B------:R-:W1:Y:S01]  /*4a10*/  LDCU.64 UR52, c[0x0][0x348] ;  /* 0x00006900ff3477ac */ /* 0x000e620008000a00 */
[----:B------:R-:W1:Y:S01]  /*4a20*/  LDC R27, c[0x0][0xb30] ;  /* 0x0002cc00ff1b7b82 */ /* 0x000e620000000800 */
[----:B------:R-:W1:Y:S01]  /*4a30*/  LDCU.64 UR38, c[0x0][0x888] ;  /* 0x00011100ff2677ac */ /* 0x000e620008000a00 */
[----:B------:R-:W1:Y:S06]  /*4a40*/  LDCU.64 UR44, c[0x0][0x890] ;  /* 0x00011200ff2c77ac */ /* 0x000e6c0008000a00 */
[----:B------:R-:W1:Y:S01]  /*4a50*/  LDC.64 R56, c[0x0][0xb10] ;  /* 0x0002c400ff387b82 */ /* 0x000e620000000a00 */
[----:B------:R-:W-:Y:S01]  /*4a60*/  UMOV UR49, URZ ;  /* 0x000000ff00317c82 */ /* 0x000fe20008000000 */
[----:B------:R-:W-:-:S06]  /*4a70*/  UMOV UR51, URZ ;  /* 0x000000ff00337c82 */ /* 0x000fcc0008000000 */
[----:B------:R-:W1:Y:S08]  /*4a80*/  LDC.64 R24, c[0x0][0xb18] ;  /* 0x0002c600ff187b82 */ /* 0x000e700000000a00 */
[----:B------:R-:W1:Y:S08]  /*4a90*/  LDC.64 R22, c[0x0][0xb28] ;  /* 0x0002ca00ff167b82 */ /* 0x000e700000000a00 */
[----:B------:R-:W1:Y:S01]  /*4aa0*/  LDC.64 R54, c[0x0][0x8b0] ;  /* 0x00022c00ff367b82 */ /* 0x000e620000000a00 */
[----:B---3--:R-:W-:-:S07]  /*4ab0*/  IMAD.IADD R32, R3, 0x1, R32 ;  /* 0x0000000103207824 */ /* 0x008fce00078e0220 */
[----:B------:R-:W3:Y:S08]  /*4ac0*/  LDC.64 R52, c[0x0][0x8a8] ;  /* 0x00022a00ff347b82 */ /* 0x000ef00000000a00 */
[----:B--2-4-:R-:W1:Y:S02]  /*4ad0*/  LDC R62, c[0x0][0x374] ;  /* 0x0000dd00ff3e7b82 */ /* 0x014e640000000800 */
.L_x_124:
[C---:B------:R-:W-:Y:S02]  /*4ae0*/  LEA R0, R75.reuse, UR48, 0x3 ;  /* 0x000000304b007c11 */ /* 0x040fe4000f8e18ff */
[----:B------:R-:W-:Y:S02]  /*4af0*/  SHF.L.U32 R3, R68, 0x1f, RZ ;  /* 0x0000001f44037819 */ /* 0x000fe400000006ff */
[----:B------:R-:W-:Y:S02]  /*4b00*/  LEA R16, R75, UR48, 0x4 ;  /* 0x000000304b107c11 */ /* 0x000fe4000f8e20ff */
[----:B------:R-:W2:Y:S02]  /*4b10*/  SYNCS.PHASECHK.TRANS64.TRYWAIT P0, [R0+URZ+0x70], R3 ;  /* 0x00007003000075a7 */ /* 0x000ea400080011ff */
[----:B-12---:R-:W-:Y:S05]  /*4b20*/  @!P0 BRA `(.L_x_81) ;  /* 0x00000038007c8947 */ /* 0x006fea0003800000 */
.L_x_168:
[----:B------:R-:W4:Y:S01]  /*4b30*/  LDC.64 R12, c[0x0][0xb10] ;  /* 0x0002c400ff0c7b82 */ /* 0x000f220000000a00 */
[----:B------:R-:W3:Y:S01]  /*4b40*/  LDS.128 R16, [R16+0x100] ;  /* 0x0001000010107984 */ /* 0x000ee20000000c00 */
[----:B-1----:R-:W-:Y:S01]  /*4b50*/  ISETP.NE.AND P1, PT, R27, 0x1, PT ;  /* 0x000000011b00780c */ /* 0x002fe20003f25270 */
[----:B--2---:R-:W-:Y:S01]  /*4b60*/  VIADD R0, R0, 0x80 ;  /* 0x0000008000007836 */ /* 0x004fe20000000000 */
[----:B------:R-:W-:Y:S04]  /*4b70*/  ISETP.GE.AND P0, PT, R26, 0x1, PT ;  /* 0x000000011a00780c */ /* 0x000fe80003f06270 */
[----:B------:R-:W1:Y:S01]  /*4b80*/  LDC.64 R10, c[0x0][0xb18] ;  /* 0x0002c600ff0a7b82 */ /* 0x000e620000000a00 */
[----:B------:R-:W-:Y:S01]  /*4b90*/  PRMT R0, RZ, 0x654, R0 ;  /* 0x00000654ff007816 */ /* 0x000fe20000000000 */
[----:B------:R-:W-:Y:S01]  /*4ba0*/  @!PT LDS RZ, [RZ] ;  /* 0x00000000fffff984 */ /* 0x000fe20000000800 */
[----:B------:R-:W-:Y:S01]  /*4bb0*/  @!PT LDS RZ, [RZ] ;  /* 0x00000000fffff984 */ /* 0x000fe20000000800 */
[----:B------:R-:W-:Y:S01]  /*4bc0*/  @!PT LDS RZ, [RZ] ;  /* 0x00000000fffff984 */ /* 0x000fe20000000800 */
[----:B------:R-:W-:Y:S01]  /*4bd0*/  @!PT LDS RZ, [RZ] ;  /* 0x00000000fffff984 */ /* 0x000fe20000000800 */
[----:B------:R2:W-:Y:S06]  /*4be0*/  MEMBAR.ALL.CTA ;  /* 0x0000000000007992 */ /* 0x0005ec0000008000 */
[----:B--2---:R-:W2:Y:S01]  /*4bf0*/  FENCE.VIEW.ASYNC.S ;  /* 0x00000000000073c6 */ /* 0x004ea20000000000 */
[----:B------:R-:W1:Y:S08]  /*4c00*/  @!P1 LDC R14, c[0x0][0xb20] ;  /* 0x0002c800ff0e9b82 */ /* 0x000e700000000800 */
[----:B------:R-:W1:Y:S01]  /*4c10*/  @!P1 LDC R9, c[0x0][0xb0c] ;  /* 0x0002c300ff099b82 */ /* 0x000e620000000800 */
[----:B--2---:R2:W-:Y:S01]  /*4c20*/  SYNCS.ARRIVE.TRANS64.RED.A1T0 RZ, [R0+URZ], RZ ;  /* 0x000000ff00ff79a7 */ /* 0x0045e200081004ff */
[----:B---3--:R-:W-:Y:S04]  /*4c30*/  LOP3.LUT P4, RZ, R18, 0x1, RZ, 0xc0, !PT ;  /* 0x0000000112ff7812 */ /* 0x008fe8000788c0ff */
[----:B------:R-:W-:Y:S09]  /*4c40*/  P2R R73, PR, RZ, 0x10 ;  /* 0x00000010ff497803 */ /* 0x000ff20000000000 */
[----:B------:R-:W-:Y:S02]  /*4c50*/  @P4 MOV R31, R16 ;  /* 0x00000010001f4202 */ /* 0x000fe40000000f00 */
[----:B------:R-:W-:Y:S01]  /*4c60*/  @P4 LOP3.LUT R29, R17, 0xffff, RZ, 0xc0, !PT ;  /* 0x0000ffff111d4812 */ /* 0x000fe200078ec0ff */
[----:B--2-4-:R-:W-:Y:S06]  /*4c70*/  @!P0 BRA `(.L_x_82) ;  /* 0x0000000000a48947 */ /* 0x014fec0003800000 */
[----:B------:R-:W-:Y:S01]  /*4c80*/  IMAD.HI.U32 R36, R62, R25, RZ ;  /* 0x000000193e247227 */ /* 0x000fe200078e00ff */
[----:B------:R-:W-:Y:S02]  /*4c90*/  ISETP.NE.AND P0, PT, R24, 0x1, PT ;  /* 0x000000011800780c */ /* 0x000fe40003f05270 */
[----:B------:R-:W-:Y:S01]  /*4ca0*/  ISETP.NE.AND P2, PT, R26, 0x1, PT ;  /* 0x000000011a00780c */ /* 0x000fe20003f45270 */
[-C--:B------:R-:W-:Y:S01]  /*4cb0*/  IMAD.HI.U32 R34, R63, R56.reuse, RZ ;  /* 0x000000383f227227 */ /* 0x080fe200078e00ff */
[----:B------:R-:W-:Y:S02]  /*4cc0*/  SHF.R.U32.HI R37, RZ, R61, R36 ;  /* 0x0000003dff257219 */ /* 0x000fe40000011624 */
[----:B------:R-:W-:Y:S01]  /*4cd0*/  ISETP.NE.AND P3, PT, R28, 0x1, PT ;  /* 0x000000011c00780c */ /* 0x000fe20003f65270 */
[----:B------:R-:W-:Y:S01]  /*4ce0*/  IMAD.HI.U32 R40, R29, R25, RZ ;  /* 0x000000191d287227 */ /* 0x000fe200078e00ff */
[----:B------:R-:W-:Y:S02]  /*4cf0*/  SHF.R.U32.HI R34, RZ, R57, R34 ;  /* 0x00000039ff227219 */ /* 0x000fe40000011622 */
[----:B------:R-:W-:Y:S01]  /*4d00*/  SEL R3, R62, R37, !P0 ;  /* 0x000000253e037207 */ /* 0x000fe20004000000 */
[----:B------:R-:W-:Y:S01]  /*4d10*/  IMAD.HI.U32 R38, R31, R56, RZ ;  /* 0x000000381f267227 */ /* 0x000fe200078e00ff */
[----:B------:R-:W-:Y:S03]  /*4d20*/  SEL R7, R63, R34, !P3 ;  /* 0x000000223f077207 */ /* 0x000fe60005800000 */
[-C--:B------:R-:W-:Y:S01]  /*4d30*/  IMAD.HI.U32 R34, R3, R22.reuse, RZ ;  /* 0x0000001603227227 */ /* 0x080fe200078e00ff */
[----:B------:R-:W-:Y:S03]  /*4d40*/  SHF.R.U32.HI R38, RZ, R57, R38 ;  /* 0x00000039ff267219 */ /* 0x000fe60000011626 */
[----:B------:R-:W-:Y:S01]  /*4d50*/  IMAD.HI.U32 R36, R7, R22, RZ ;  /* 0x0000001607247227 */ /* 0x000fe200078e00ff */
[----:B------:R-:W-:Y:S02]  /*4d60*/  @P2 SHF.R.U32.HI R3, RZ, R23, R34 ;  /* 0x00000017ff032219 */ /* 0x000fe40000011622 */
[----:B------:R-:W-:Y:S02]  /*4d70*/  SHF.R.U32.HI R34, RZ, R61, R40 ;  /* 0x0000003dff227219 */ /* 0x000fe40000011628 */
[----:B------:R-:W-:Y:S01]  /*4d80*/  @P2 SHF.R.U32.HI R7, RZ, R23, R36 ;  /* 0x00000017ff072219 */ /* 0x000fe20000011624 */
[C---:B------:R-:W-:Y:S01]  /*4d90*/  IMAD R2, R26.reuse, R3, RZ ;  /* 0x000000031a027224 */ /* 0x040fe200078e02ff */
[----:B------:R-:W-:Y:S02]  /*4da0*/  SEL R5, R29, R34, !P0 ;  /* 0x000000221d057207 */ /* 0x000fe40004000000 */
[----:B------:R-:W-:Y:S01]  /*4db0*/  SEL R3, R31, R38, !P3 ;  /* 0x000000261f037207 */ /* 0x000fe20005800000 */
[----:B------:R-:W-:Y:S01]  /*4dc0*/  IMAD R4, R26, R7, RZ ;  /* 0x000000071a047224 */ /* 0x000fe200078e02ff */
[C---:B------:R-:W-:Y:S01]  /*4dd0*/  ISETP.GE.AND P0, PT, R5.reuse, R2, PT ;  /* 0x000000020500720c */ /* 0x040fe20003f06270 */
[----:B------:R-:W-:Y:S03]  /*4de0*/  IMAD.HI.U32 R6, R5, R22, RZ ;  /* 0x0000001605067227 */ /* 0x000fe600078e00ff */
[----:B------:R-:W-:Y:S01]  /*4df0*/  ISETP.GE.OR P0, PT, R3, R4, P0 ;  /* 0x000000040300720c */ /* 0x000fe20000706670 */
[----:B------:R-:W-:Y:S01]  /*4e00*/  IMAD.MOV R4, RZ, RZ, -R3 ;  /* 0x000000ffff047224 */ /* 0x000fe200078e0a03 */
[-C--:B------:R-:W-:Y:S03]  /*4e10*/  SHF.R.U32.HI R6, RZ, R23.reuse, R6 ;  /* 0x00000017ff067219 */ /* 0x080fe60000011606 */
[----:B------:R-:W-:Y:S01]  /*4e20*/  IMAD R31, R28, R4, R31 ;  /* 0x000000041c1f7224 */ /* 0x000fe200078e021f */
[----:B------:R-:W-:Y:S05]  /*4e30*/  SEL R15, R5, R6, !P2 ;  /* 0x00000006050f7207 */ /* 0x000fea0005000000 */
[----:B------:R-:W-:Y:S02]  /*4e40*/  IMAD.MOV R6, RZ, RZ, -R15 ;  /* 0x000000ffff067224 */ /* 0x000fe400078e0a0f */
[C---:B------:R-:W-:Y:S04]  /*4e50*/  @!P0 IMAD.HI.U32 R2, R3.reuse, R22, RZ ;  /* 0x0000001603028227 */ /* 0x040fe800078e00ff */
[----:B------:R-:W-:Y:S01]  /*4e60*/  IMAD R6, R26, R6, R5 ;  /* 0x000000061a067224 */ /* 0x000fe200078e0205 */
[----:B------:R-:W-:Y:S04]  /*4e70*/  @!P0 SHF.R.U32.HI R2, RZ, R23, R2 ;  /* 0x00000017ff028219 */ /* 0x000fe80000011602 */
[----:B------:R-:W-:Y:S02]  /*4e80*/  @!P0 SEL R0, R3, R2, !P2 ;  /* 0x0000000203008207 */ /* 0x000fe40005000000 */
[----:B------:R-:W-:Y:S02]  /*4e90*/  IADD3 R2, PT, PT, -R5, RZ, RZ ;  /* 0x000000ff05027210 */ /* 0x000fe40007ffe1ff */
[----:B------:R-:W-:Y:S01]  /*4ea0*/  @!P0 IADD3 R8, PT, PT, R15, -R0, RZ ;  /* 0x800000000f088210 */ /* 0x000fe20007ffe0ff */
[----:B------:R-:W-:Y:S02]  /*4eb0*/  @!P0 IMAD R0, R7, R6, R0 ;  /* 0x0000000607008224 */ /* 0x000fe400078e0200 */
[----:B------:R-:W-:Y:S02]  /*4ec0*/  IMAD R29, R24, R2, R29 ;  /* 0x00000002181d7224 */ /* 0x000fe400078e021d */
[----:B------:R-:W-:Y:S02]  /*4ed0*/  @!P0 IMAD R5, R8, R26, R3 ;  /* 0x0000001a08058224 */ /* 0x000fe400078e0203 */
[----:B------:R-:W-:Y:S04]  /*4ee0*/  @!P0 IMAD.MOV.U32 R3, RZ, RZ, R0 ;  /* 0x000000ffff038224 */ /* 0x000fe800078e0000 */
[----:B------:R-:W-:Y:S02]  /*4ef0*/  IMAD R31, R3, R28, R31 ;  /* 0x0000001c031f7224 */ /* 0x000fe400078e021f */
[----:B------:R-:W-:Y:S07]  /*4f00*/  IMAD R29, R5, R24, R29 ;  /* 0x00000018051d7224 */ /* 0x000fee00078e021d */
.L_x_82:
[----:B-1----:R-:W-:Y:S01]  /*4f10*/  @!P1 ISETP.NE.AND P0, PT, R10, 0x1, PT ;  /* 0x000000010a00980c */ /* 0x002fe20003f05270 */
[----:B------:R-:W-:Y:S01]  /*4f20*/  @!P1 IMAD.HI.U32 R3, R29, R11, RZ ;  /* 0x0000000b1d039227 */ /* 0x000fe200078e00ff */
[----:B------:R-:W-:Y:S01]  /*4f30*/  R2UR UR42, R21 ;  /* 0x00000000152a72ca */ /* 0x000fe200000e0000 */
[----:B------:R-:W-:Y:S01]  /*4f40*/  BSSY.RECONVERGENT B6, `(.L_x_83) ;  /* 0x0000031000067945 */ /* 0x000fe20003800200 */
[----:B------:R-:W-:Y:S01]  /*4f50*/  R2UR UR41, R20 ;  /* 0x00000000142972ca */ /* 0x000fe200000e0000 */
[----:B------:R-:W-:Y:S01]  /*4f60*/  @!P1 IMAD.HI.U32 R0, R31, R12, RZ ;  /* 0x0000000c1f009227 */ /* 0x000fe200078e00ff */
[----:B------:R-:W-:Y:S02]  /*4f70*/  @!P1 SHF.R.U32.HI R2, RZ, R14, R3 ;  /* 0x0000000eff029219 */ /* 0x000fe40000011603 */
[----:B------:R-:W-:Y:S01]  /*4f80*/  @!P1 ISETP.NE.AND P2, PT, R9, 0x1, PT ;  /* 0x000000010900980c */ /* 0x000fe20003f45270 */
[----:B------:R-:W-:Y:S01]  /*4f90*/  VIADD R75, R75, 0x1 ;  /* 0x000000014b4b7836 */ /* 0x000fe20000000000 */
[----:B------:R-:W-:Y:S02]  /*4fa0*/  @!P1 SEL R2, R29, R2, !P0 ;  /* 0x000000021d029207 */ /* 0x000fe40004000000 */
[----:B------:R-:W-:Y:S02]  /*4fb0*/  @!P1 SHF.R.U32.HI R0, RZ, R13, R0 ;  /* 0x0000000dff009219 */ /* 0x000fe40000011600 */
[----:B------:R-:W-:Y:S01]  /*4fc0*/  LOP3.LUT P0, RZ, R66, 0x1b0, RZ, 0xc0, !PT ;  /* 0x000001b042ff7812 */ /* 0x000fe2000780c0ff */
[----:B------:R-:W-:Y:S01]  /*4fd0*/  USHF.L.U32 UR42, UR42, 0x6, URZ ;  /* 0x000000062a2a7899 */ /* 0x000fe200080006ff */
[----:B------:R-:W-:Y:S01]  /*4fe0*/  @!P1 SEL R3, R31, R0, !P2 ;  /* 0x000000001f039207 */ /* 0x000fe20005000000 */
[----:B------:R-:W-:Y:S01]  /*4ff0*/  USHF.L.U32 UR41, UR41, 0x7, URZ ;  /* 0x0000000729297899 */ /* 0x000fe200080006ff */
[----:B------:R-:W-:Y:S03]  /*5000*/  @P4 SHF.R.U32.HI R67, RZ, 0x10, R17 ;  /* 0x00000010ff434819 */ /* 0x000fe60000011611 */
[----:B------:R-:W-:Y:S02]  /*5010*/  @!P1 IMAD.IADD R0, R2, 0x1, -R3 ;  /* 0x0000000102009824 */ /* 0x000fe400078e0a03 */
[----:B------:R-:W-:Y:S02]  /*5020*/  @!P1 IMAD.IADD R2, R3, 0x1, -R2 ;  /* 0x0000000103029824 */ /* 0x000fe400078e0a02 */
[----:B------:R-:W-:Y:S02]  /*5030*/  @!P1 IMAD R31, R0, R9, R31 ;  /* 0x00000009001f9224 */ /* 0x000fe400078e021f */
[----:B------:R-:W-:Y:S01]  /*5040*/  @!P1 IMAD R29, R2, R10, R29 ;  /* 0x0000000a021d9224 */ /* 0x000fe200078e021d */
[----:B------:R-:W-:Y:S06]  /*5050*/  @!P0 BRA `(.L_x_84) ;  /* 0x00000000007c8947 */ /* 0x000fec0003800000 */
[----:B------:R-:W1:Y:S01]  /*5060*/  LDCU.64 UR8, c[0x4][0x80] ;  /* 0x01001000ff0877ac */ /* 0x000e620008000a00 */
[----:B------:R-:W-:Y:S01]  /*5070*/  MOV R2, 0x0 ;  /* 0x0000000000027802 */ /* 0x000fe20000000f00 */
[----:B------:R-:W-:Y:S02]  /*5080*/  HFMA2 R12, -RZ, RZ, 0, 5.9604644775390625e-08 ;  /* 0x00000001ff0c7431 */ /* 0x000fe400000001ff */
[----:B------:R-:W-:Y:S01]  /*5090*/  IMAD.MOV.U32 R8, RZ, RZ, 0x70 ;  /* 0x00000070ff087424 */ /* 0x000fe200078e00ff */
[----:B------:R2:W3:Y:S01]  /*50a0*/  LDC.64 R14, c[0x4][R2] ;  /* 0x01000000020e7b82 */ /* 0x0004e20000000a00 */
[----:B------:R-:W4:Y:S01]  /*50b0*/  LDCU.64 UR6, c[0x4][0x88] ;  /* 0x01001100ff0677ac */ /* 0x000f220008000a00 */
[----:B------:R-:W-:Y:S01]  /*50c0*/  IMAD.MOV.U32 R13, RZ, RZ, RZ ;  /* 0x000000ffff0d7224 */ /* 0x000fe200078e00ff */
[----:B------:R-:W2:Y:S01]  /*50d0*/  LDCU.64 UR4, c[0x4][0x8] ;  /* 0x01000100ff0477ac */ /* 0x000ea20008000a00 */
[----:B-1----:R-:W-:Y:S01]  /*50e0*/  MOV R5, UR9 ;  /* 0x0000000900057c02 */ /* 0x002fe20008000f00 */
[----:B------:R-:W-:Y:S01]  /*50f0*/  IMAD.U32 R4, RZ, RZ, UR8 ;  /* 0x00000008ff047e24 */ /* 0x000fe2000f8e00ff */
[----:B----4-:R-:W-:Y:S01]  /*5100*/  MOV R7, UR7 ;  /* 0x0000000700077c02 */ /* 0x010fe20008000f00 */
[----:B------:R-:W-:Y:S01]  /*5110*/  IMAD.U32 R6, RZ, RZ, UR6 ;  /* 0x00000006ff067e24 */ /* 0x000fe2000f8e00ff */
[----:B--2---:R-:W-:Y:S01]  /*5120*/  MOV R11, UR5 ;  /* 0x00000005000b7c02 */ /* 0x004fe20008000f00 */
[----:B------:R-:W-:Y:S02]  /*5130*/  IMAD.U32 R10, RZ, RZ, UR4 ;  /* 0x00000004ff0a7e24 */ /* 0x000fe4000f8e00ff */
[----:B------:R-:W-:Y:S07]  /*5140*/  LEPC R20, `(.L_x_85) ;  /* 0x000000001014794e */ /* 0x000fee0000000000 */
[----:B---3-5:R-:W-:Y:S05]  /*5150*/  CALL.ABS.NOINC R14 ;  /* 0x000000000e007343 */ /* 0x028fea0003c00000 */
.L_x_85:
[----:B------:R-:W1:Y:S01]  /*5160*/  LDCU.64 UR8, c[0x4][0x80] ;  /* 0x01001000ff0877ac */ /* 0x000e620008000a00 */
[----:B------:R-:W2:Y:S01]  /*5170*/  LDC.64 R2, c[0x4][R2] ;  /* 0x0100000002027b82 */ /* 0x000ea20000000a00 */
[----:B------:R-:W-:Y:S02]  /*5180*/  HFMA2 R12, -RZ, RZ, 0, 5.9604644775390625e-08 ;  /* 0x00000001ff0c7431 */ /* 0x000fe400000001ff */
[----:B------:R-:W-:Y:S02]  /*5190*/  IMAD.MOV.U32 R8, RZ, RZ, 0x70 ;  /* 0x00000070ff087424 */ /* 0x000fe400078e00ff */
[----:B------:R-:W-:Y:S01]  /*51a0*/  IMAD.MOV.U32 R13, RZ, RZ, RZ ;  /* 0x000000ffff0d7224 */ /* 0x000fe200078e00ff */
[----:B------:R-:W3:Y:S01]  /*51b0*/  LDCU.64 UR6, c[0x4][0x88] ;  /* 0x01001100ff0677ac */ /* 0x000ee20008000a00 */
[----:B------:R-:W4:Y:S01]  /*51c0*/  LDCU.64 UR4, c[0x4][0x8] ;  /* 0x01000100ff0477ac */ /* 0x000f220008000a00 */
[----:B-1----:R-:W-:Y:S02]  /*51d0*/  MOV R4, UR8 ;  /* 0x0000000800047c02 */ /* 0x002fe40008000f00 */
[----:B------:R-:W-:Y:S02]  /*51e0*/  MOV R5, UR9 ;  /* 0x0000000900057c02 */ /* 0x000fe40008000f00 */
[----:B---3--:R-:W-:Y:S01]  /*51f0*/  MOV R7, UR7 ;  /* 0x0000000700077c02 */ /* 0x008fe20008000f00 */
[----:B------:R-:W-:Y:S01]  /*5200*/  IMAD.U32 R6, RZ, RZ, UR6 ;  /* 0x00000006ff067e24 */ /* 0x000fe2000f8e00ff */
[----:B----4-:R-:W-:Y:S01]  /*5210*/  MOV R11, UR5 ;  /* 0x00000005000b7c02 */ /* 0x010fe20008000f00 */
[----:B------:R-:W-:Y:S02]  /*5220*/  IMAD.U32 R10, RZ, RZ, UR4 ;  /* 0x00000004ff0a7e24 */ /* 0x000fe4000f8e00ff */
[----:B------:R-:W-:Y:S07]  /*5230*/  LEPC R20, `(.L_x_84) ;  /* 0x000000001014794e */ /* 0x000fee0000000000 */
[----:B--2---:R-:W-:Y:S05]  /*5240*/  CALL.ABS.NOINC R2 ;  /* 0x0000000002007343 */ /* 0x004fea0003c00000 */
.L_x_84:
[----:B------:R-:W-:Y:S05]  /*5250*/  BSYNC.RECONVERGENT B6 ;  /* 0x0000000000067941 */ /* 0x000fea0003800200 */
.L_x_83:
[----:B------:R-:W-:Y:S01]  /*5260*/  ISETP.NE.U32.AND P4, PT, R54, RZ, PT ;  /* 0x000000ff3600720c */ /* 0x000fe20003f85070 */
[----:B------:R-:W-:Y:S01]  /*5270*/  UISETP.NE.AND UP2, UPT, UR50, URZ, UPT ;  /* 0x000000ff3200728c */ /* 0x000fe2000bf45270 */
[----:B------:R-:W-:Y:S01]  /*5280*/  ISETP.NE.U32.AND P2, PT, RZ, UR38, PT ;  /* 0x00000026ff007c0c */ /* 0x000fe2000bf45070 */
[----:B------:R-:W-:Y:S01]  /*5290*/  UISETP.NE.U32.AND UP1, UPT, UR44, URZ, UPT ;  /* 0x000000ff2c00728c */ /* 0x000fe2000bf25070 */
[----:B------:R-:W-:Y:S01]  /*52a0*/  ISETP.NE.AND.EX P4, PT, R55, RZ, PT, P4 ;  /* 0x000000ff3700720c */ /* 0x000fe20003f85340 */
[----:B------:R-:W-:Y:S01]  /*52b0*/  UPLOP3.LUT UP0, UPT, UPT, UPT, UPT, 0x40, 0x4 ;  /* 0x000000000004789c */ /* 0x000fe20003f0e870 */
[----:B------:R-:W-:Y:S01]  /*52c0*/  ISETP.NE.AND.EX P2, PT, RZ, UR39, PT, P2 ;  /* 0x00000027ff007c0c */ /* 0x000fe2000bf45320 */
[----:B------:R-:W-:Y:S01]  /*52d0*/  UISETP.NE.AND.EX UP1, UPT, UR45, URZ, UPT, UP1 ;  /* 0x000000ff2d00728c */ /* 0x000fe2000bf25310 */
[----:B------:R-:W-:Y:S04]  /*52e0*/  PLOP3.LUT P1, PT, PT, PT, UP2, 0x80, 0x8 ;  /* 0x000000000008781c */ /* 0x000fe80003f2f028 */
[----:B------:R-:W-:Y:S06]  /*52f0*/  @UP2 UPLOP3.LUT UP0, UPT, UPT, UPT, UP1, 0x80, 0x8 ;  /* 0x000000000008289c */ /* 0x000fec0003f0f010 */
[----:B------:R-:W-:Y:S01]  /*5300*/  PLOP3.LUT P0, PT, PT, PT, UP0, 0x80, 0x8 ;  /* 0x000000000008781c */ /* 0x000fe20003f0f008 */
[----:B------:R-:W-:Y:S01]  /*5310*/  @!UPT UIADD3 URZ, UPT, UPT, URZ, URZ, URZ ;  /* 0x000000fffffff290 */ /* 0x000fe2000fffe0ff */
[----:B------:R-:W-:Y:S11]  /*5320*/  BRA.U !UP1, `(.L_x_86) ;  /* 0x0000000109387547 */ /* 0x000ff6000b800000 */
[----:B------:R-:W-:Y:S01]  /*5330*/  UISETP.NE.U32.AND UP0, UPT, UR38, URZ, UPT ;  /* 0x000000ff2600728c */ /* 0x000fe2000bf05070 */
[----:B------:R-:W-:Y:S02]  /*5340*/  HFMA2 R0, -RZ, RZ, 0, 5.9604644775390625e-08 ;  /* 0x00000001ff007431 */ /* 0x000fe400000001ff */
[----:B------:R-:W-:Y:S01]  /*5350*/  IMAD.MOV.U32 R59, RZ, RZ, 0x1 ;  /* 0x00000001ff3b7424 */ /* 0x000fe200078e00ff */
[----:B------:R-:W-:Y:S06]  /*5360*/  UISETP.NE.AND.EX UP0, UPT, UR39, URZ, UPT, UP0 ;  /* 0x000000ff2700728c */ /* 0x000fec000bf05300 */
[----:B------:R-:W-:Y:S05]  /*5370*/  PLOP3.LUT P3, PT, PT, PT, UP0, 0x80, 0x8 ;  /* 0x000000000008781c */ /* 0x000fea0003f6f008 */
[----:B------:R-:W1:Y:S01]  /*5380*/  @UP0 LDCU.64 UR6, c[0x0][0x888] ;  /* 0x00011100ff0607ac */ /* 0x000e620008000a00 */
[----:B------:R-:W-:Y:S07]  /*5390*/  @UP0 UIMAD UR4, UR36, UR44, URZ ;  /* 0x0000002c240402a4 */ /* 0x000fee000f8e02ff */
[----:B------:R-:W-:Y:S01]  /*53a0*/  @!P3 PRMT R59, R0, 0x7610, R59 ;  /* 0x00007610003bb816 */ /* 0x000fe2000000003b */
[----:B-1----:R-:W-:Y:S03]  /*53b0*/  @UP0 UIMAD.WIDE UR6, UR4, 0x4, UR6 ;  /* 0x00000004040608a5 */ /* 0x002fe6000f8e0206 */
[----:B------:R-:W1:Y:S03]  /*53c0*/  @!UP0 LDCU UR4, c[0x0][0x880] ;  /* 0x00011000ff0487ac */ /* 0x000e660008000800 */
[----:B------:R-:W-:Y:S01]  /*53d0*/  IMAD.U32 R2, RZ, RZ, UR6 ;  /* 0x00000006ff027e24 */ /* 0x000fe2000f8e00ff */
[----:B------:R-:W-:Y:S05]  /*53e0*/  MOV R3, UR7 ;  /* 0x0000000700037c02 */ /* 0x000fea0008000f00 */
[----:B-----5:R2:W5:Y:S02]  /*53f0*/  @P3 LDG.E R35, desc[UR46][R2.64] ;  /* 0x0000002e02233981 */ /* 0x020564000c1e1900 */
[----:B-12---:R-:W-:Y:S02]  /*5400*/  @!P3 IMAD.U32 R35, RZ, RZ, UR4 ;  /* 0x00000004ff23be24 */ /* 0x006fe4000f8e00ff */
.L_x_86:
[----:B------:R-:W-:Y:S05]  /*5410*/  @!P4 BRA `(.L_x_87) ;  /* 0x000000000020c947 */ /* 0x000fea0003800000 */
[----:B------:R-:W-:Y:S04]  /*5420*/  ISETP.NE.U32.AND P3, PT, R52, RZ, PT ;  /* 0x000000ff3400720c */ /* 0x000fe80003f65070 */
[----:B------:R-:W-:Y:S11]  /*5430*/  ISETP.NE.AND.EX P3, PT, R53, RZ, PT, P3 ;  /* 0x000000ff3500720c */ /* 0x000ff60003f65330 */
[----:B------:R-:W-:Y:S02]  /*5440*/  @!UPT UIADD3 URZ, UPT, UPT, URZ, URZ, URZ ;  /* 0x000000fffffff290 */ /* 0x000fe4000fffe0ff */
[----:B------:R-:W1:Y:S01]  /*5450*/  @P3 LDC.64 R2, c[0x0][0x8a8] ;  /* 0x00022a00ff023b82 */ /* 0x000e620000000a00 */
[----:B------:R-:W-:Y:S04]  /*5460*/  @P3 IMAD R0, R54, UR36, RZ ;  /* 0x0000002436003c24 */ /* 0x000fe8000f8e02ff */
[----:B-1----:R-:W-:Y:S05]  /*5470*/  @P3 IMAD.WIDE R2, R0, 0x4, R2 ;  /* 0x0000000400023825 */ /* 0x002fea00078e0202 */
[----:B-----5:R1:W5:Y:S02]  /*5480*/  @P3 LDG.E R33, desc[UR46][R2.64] ;  /* 0x0000002e02213981 */ /* 0x020364000c1e1900 */
[----:B-1----:R-:W2:Y:S02]  /*5490*/  @!P3 LDC R33, c[0x0][0x8a0] ;  /* 0x00022800ff21bb82 */ /* 0x002ea40000000800 */
.L_x_87:
[----:B-----5:R-:W-:Y:S01]  /*54a0*/  FSETP.NEU.AND P3, PT, R35, RZ, PT ;  /* 0x000000ff2300720b */ /* 0x020fe20003f6d000 */
[----:B------:R-:W-:Y:S01]  /*54b0*/  IMAD.SHL.U32 R80, R64, 0x2, RZ ;  /* 0x0000000240507824 */ /* 0x000fe200078e00ff */
[----:B------:R-:W-:Y:S01]  /*54c0*/  SEL R7, RZ, 0xffffffff, P2 ;  /* 0xffffffffff077807 */ /* 0x000fe20001000000 */
[----:B------:R-:W-:Y:S01]  /*54d0*/  BSSY B1, `(.L_x_88) ;  /* 0x0000036000017945 */ /* 0x000fe20003800000 */
[----:B------:R-:W-:Y:S01]  /*54e0*/  @P1 LOP3.LUT P2, RZ, R59, 0xff, RZ, 0xc0, !PT ;  /* 0x000000ff3bff1812 */ /* 0x000fe2000784c0ff */
[----:B------:R-:W-:Y:S01]  /*54f0*/  VIADD R78, R80, UR48 ;  /* 0x00000030504e7c36 */ /* 0x000fe20008000000 */
[----:B------:R-:W-:Y:S01]  /*5500*/  @P1 SEL R2, RZ, 0xffffffff, P3 ;  /* 0xffffffffff021807 */ /* 0x000fe20001800000 */
[----:B------:R-:W-:Y:S01]  /*5510*/  IMAD.MOV.U32 R81, RZ, RZ, 0x1 ;  /* 0x00000001ff517424 */ /* 0x000fe200078e00ff */
[----:B------:R-:W-:Y:S01]  /*5520*/  LOP3.LUT R70, R70, 0x1, RZ, 0x3c, !PT ;  /* 0x0000000146467812 */ /* 0x000fe200078e3cff */
[----:B------:R-:W-:Y:S01]  /*5530*/  IMAD.MOV.U32 R39, RZ, RZ, RZ ;  /* 0x000000ffff277224 */ /* 0x000fe200078e00ff */
[----:B------:R-:W-:Y:S02]  /*5540*/  @P0 SEL R2, R7, R2, !P2 ;  /* 0x0000000207020207 */ /* 0x000fe40005000000 */
[----:B------:R-:W-:Y:S02]  /*5550*/  CS2R R50, SRZ ;  /* 0x0000000000327805 */ /* 0x000fe4000001ff00 */
[----:B------:R-:W-:Y:S02]  /*5560*/  LEA R79, R30, UR48, 0x3 ;  /* 0x000000301e4f7c11 */ /* 0x000fe4000f8e18ff */
[----:B------:R-:W-:Y:S02]  /*5570*/  CS2R R48, SRZ ;  /* 0x0000000000307805 */ /* 0x000fe4000001ff00 */
[----:B------:R-:W-:Y:S02]  /*5580*/  @P1 LOP3.LUT R2, R2, 0x1, RZ, 0xc0, !PT ;  /* 0x0000000102021812 */ /* 0x000fe400078ec0ff */
[----:B------:R-:W-:Y:S02]  /*5590*/  CS2R R42, SRZ ;  /* 0x00000000002a7805 */ /* 0x000fe4000001ff00 */
[----:B------:R-:W-:Y:S02]  /*55a0*/  SHF.L.U32 R0, R69, 0x1f, RZ ;  /* 0x0000001f45007819 */ /* 0x000fe400000006ff */
[----:B------:R-:W-:Y:S02]  /*55b0*/  CS2R R40, SRZ ;  /* 0x0000000000287805 */ /* 0x000fe4000001ff00 */
[----:B------:R-:W-:Y:S01]  /*55c0*/  ISETP.NE.U32.OR P5, PT, R2, 0x1, !P1 ;  /* 0x000000010200780c */ /* 0x000fe20004fa5470 */
[----:B------:R-:W-:Y:S01]  /*55d0*/  IMAD.IADD R77, R71, 0x1, R78 ;  /* 0x00000001474d7824 */ /* 0x000fe200078e024e */
[----:B------:R-:W-:Y:S02]  /*55e0*/  PLOP3.LUT P2, PT, PT, PT, UP1, 0x80, 0x8 ;  /* 0x000000000008781c */ /* 0x000fe40003f4f018 */
[----:B------:R-:W-:Y:S02]  /*55f0*/  LEA.HI R5, R30, R30, RZ, 0x1 ;  /* 0x0000001e1e057211 */ /* 0x000fe400078f08ff */
[----:B------:R-:W-:Y:S02]  /*5600*/  LOP3.LUT P4, R74, R59, 0xff, RZ, 0xc0, !PT ;  /* 0x000000ff3b4a7812 */ /* 0x000fe4000788c0ff */
[----:B------:R-:W-:Y:S01]  /*5610*/  SEL R2, RZ, 0xffffffff, P3 ;  /* 0xffffffffff027807 */ /* 0x000fe20001800000 */
[C---:B------:R-:W-:Y:S01]  /*5620*/  IMAD.SHL.U32 R3, R5.reuse, 0x40, RZ ;  /* 0x0000004005037824 */ /* 0x040fe200078e00ff */
[----:B------:R-:W-:Y:S02]  /*5630*/  LOP3.LUT R5, R5, 0xffe, RZ, 0xc0, !PT ;  /* 0x00000ffe05057812 */ /* 0x000fe400078ec0ff */
[----:B------:R-:W-:Y:S02]  /*5640*/  P2R R76, PR, RZ, 0x20 ;  /* 0x00000020ff4c7803 */ /* 0x000fe40000000000 */
[----:B------:R-:W-:Y:S01]  /*5650*/  @P5 SHF.L.U32 R4, R70, 0x1f, RZ ;  /* 0x0000001f46045819 */ /* 0x000fe200000006ff */
[----:B------:R-:W-:Y:S01]  /*5660*/  IMAD.IADD R34, R30, 0x1, -R5 ;  /* 0x000000011e227824 */ /* 0x000fe200078e0a05 */
[----:B------:R-:W-:Y:S02]  /*5670*/  @P2 SEL R2, R7, R2, !P4 ;  /* 0x0000000207022207 */ /* 0x000fe40006000000 */
[----:B------:R-:W1:Y:S01]  /*5680*/  @P5 SYNCS.PHASECHK.TRANS64.TRYWAIT P1, [UR48+0x20], R4 ;  /* 0x00002004ff0055a7 */ /* 0x000e620008021130 */
[----:B------:R-:W-:Y:S02]  /*5690*/  LOP3.LUT R3, R3, 0xffffff80, RZ, 0xc0, !PT ;  /* 0xffffff8003037812 */ /* 0x000fe400078ec0ff */
[----:B------:R-:W-:Y:S03]  /*56a0*/  LOP3.LUT R2, R2, 0x1, RZ, 0xc0, !PT ;  /* 0x0000000102027812 */ /* 0x000fe600078ec0ff */
[----:B------:R-:W-:Y:S01]  /*56b0*/  IMAD.IADD R3, R32, 0x1, R3 ;  /* 0x0000000120037824 */ /* 0x000fe200078e0203 */
[----:B------:R-:W-:Y:S03]  /*56c0*/  ISETP.NE.U32.AND P2, PT, R2, 0x1, PT ;  /* 0x000000010200780c */ /* 0x000fe60003f45070 */
[----:B------:R-:W-:Y:S01]  /*56d0*/  IMAD R34, R34, 0x100000, R3 ;  /* 0x0010000022227824 */ /* 0x000fe200078e0203 */
[----:B------:R-:W-:Y:S01]  /*56e0*/  P2R R82, PR, RZ, 0x4 ;  /* 0x00000004ff527803 */ /* 0x000fe20000000000 */
[----:B------:R3:W4:Y:S01]  /*56f0*/  SYNCS.PHASECHK.TRANS64.TRYWAIT P0, [R79+URZ+0x90], R0 ;  /* 0x000090004f0075a7 */ /* 0x00072200080011ff */
[----:B-1----:R-:W-:Y:S01]  /*5700*/  @P5 SEL R81, RZ, 0x1, !P1 ;  /* 0x00000001ff515807 */ /* 0x002fe20004800000 */
[----:B---3--:R-:W-:Y:S06]  /*5710*/  @!P5 BRA `(.L_x_89) ;  /* 0x000000000044d947 */ /* 0x008fec0003800000 */
[----:B------:R-:W-:Y:S01]  /*5720*/  IMAD.MOV.U32 R50, RZ, RZ, RZ ;  /* 0x000000ffff327224 */ /* 0x000fe200078e00ff */
[----:B------:R-:W-:Y:S01]  /*5730*/  ISETP.NE.AND P1, PT, R81, RZ, PT ;  /* 0x000000ff5100720c */ /* 0x000fe20003f25270 */
[----:B------:R-:W-:Y:S01]  /*5740*/  BSSY B0, `(.L_x_90) ;  /* 0x0000008000007945 */ /* 0x000fe20003800000 */
[----:B------:R-:W-:Y:S02]  /*5750*/  CS2R R42, SRZ ;  /* 0x00000000002a7805 */ /* 0x000fe4000001ff00 */
[----:B------:R-:W-:Y:S02]  /*5760*/  CS2R R40, SRZ ;  /* 0x0000000000287805 */ /* 0x000fe4000001ff00 */
[----:B------:R-:W-:Y:S07]  /*5770*/  CS2R R48, SRZ ;  /* 0x0000000000307805 */ /* 0x000fee000001ff00 */
[----:B------:R-:W-:Y:S05]  /*5780*/  @P1 BRA `(.L_x_91) ;  /* 0x00000000000c1947 */ /* 0x000fea0003800000 */
[----:B------:R-:W-:Y:S04]  /*5790*/  SHF.L.U32 R3, R70, 0x1f, RZ ;  /* 0x0000001f46037819 */ /* 0x000fe800000006ff */
[----:B------:R-:W1:Y:S02]  /*57a0*/  SYNCS.PHASECHK.TRANS64.TRYWAIT P1, [UR48+0x20], R3 ;  /* 0x00002003ff0075a7 */ /* 0x000e640008021130 */
[----:B-1----:R-:W-:Y:S05]  /*57b0*/  @!P1 BRA `(.L_x_92) ;  /* 0x0000002c006c9947 */ /* 0x002fea0003800000 */
.L_x_91:
[----:B------:R-:W-:Y:S05]  /*57c0*/  BSYNC B0 ;  /* 0x0000000000007941 */ /* 0x000fea0003800000 */
.L_x_90:
[----:B------:R-:W-:Y:S01]  /*57d0*/  ISETP.NE.AND P1, PT, R82, RZ, PT ;  /* 0x000000ff5200720c */ /* 0x000fe20003f25270 */
[----:B------:R-:W-:Y:S11]  /*57e0*/  HFMA2 R39, -RZ, RZ, 0, 5.9604644775390625e-08 ;  /* 0x00000001ff277431 */ /* 0x000ff600000001ff */
[----:B------:R-:W-:Y:S01]  /*57f0*/  @!UPT UIADD3 URZ, UPT, UPT, URZ, URZ, URZ ;  /* 0x000000fffffff290 */ /* 0x000fe2000fffe0ff */
[----:B------:R-:W-:Y:S05]  /*5800*/  @P1 WARPSYNC.ALL ;  /* 0x0000000000001948 */ /* 0x000fea0003800000 */
[----:B------:R3:W1:Y:S04]  /*5810*/  @P1 LDSM.16.M88.4 R40, [R80+UR48+0x200] ;  /* 0x000200305028183b */ /* 0x0006680008000200 */
[----:B------:R3:W1:Y:S02]  /*5820*/  @P1 LDSM.16.M88.4 R48, [R77+0x200] ;  /* 0x000200004d30183b */ /* 0x0006640000000200 */
.L_x_89:
[----:B------:R-:W-:Y:S05]  /*5830*/  BSYNC B1 ;  /* 0x0000000000017941 */ /* 0x000fea0003800000 */
.L_x_88:
[----:B-1----:R-:W-:Y:S04]  /*5840*/  SHF.R.U32.HI R2, RZ, 0x15, R34 ;  /* 0x00000015ff027819 */ /* 0x002fe80000011622 */
[----:B------:R-:W-:Y:S01]  /*5850*/  LOP3.LUT P1, RZ, R2, 0x3, R65, 0x48, !PT ;  /* 0x0000000302ff7812 */ /* 0x000fe20007824841 */
[----:B------:R-:W-:Y:S01]  /*5860*/  @!UPT UIADD3 URZ, UPT, UPT, URZ, URZ, URZ ;  /* 0x000000fffffff290 */ /* 0x000fe2000fffe0ff */
[----:B----4-:R-:W-:Y:S11]  /*5870*/  @P0 BRA `(.L_x_93) ;  /* 0x0000000000080947 */ /* 0x010ff60003800000 */
[----:B------:R-:W1:Y:S02]  /*5880*/  SYNCS.PHASECHK.TRANS64.TRYWAIT P0, [R79+URZ+0x90], R0 ;  /* 0x000090004f0075a7 */ /* 0x000e6400080011ff */
[----:B-1----:R-:W-:Y:S05]  /*5890*/  @!P0 BRA `(.L_x_94) ;  /* 0x0000002c004c8947 */ /* 0x002fea0003800000 */
.L_x_93:
[----:B------:R-:W-:Y:S05]  /*58a0*/  @!P1 BRA `(.L_x_95) ;  /* 0x0000000000409947 */ /* 0x000fea0003800000 */
[----:B------:R-:W4:Y:S01]  /*58b0*/  LDCU.64 UR8, c[0x4][0x70] ;  /* 0x01000e00ff0877ac */ /* 0x000f220008000a00 */
[----:B------:R-:W-:Y:S01]  /*58c0*/  MOV R3, 0x0 ;  /* 0x0000000000037802 */ /* 0x000fe20000000f00 */
[----:B------:R-:W-:Y:S02]  /*58d0*/  HFMA2 R12, -RZ, RZ, 0, 5.9604644775390625e-08 ;  /* 0x00000001ff0c7431 */ /* 0x000fe400000001ff */
[----:B------:R-:W-:Y:S02]  /*58e0*/  IMAD.MOV.U32 R8, RZ, RZ, 0x192 ;  /* 0x00000192ff087424 */ /* 0x000fe400078e00ff */
[----:B------:R-:W-:Y:S01]  /*58f0*/  IMAD.MOV.U32 R13, RZ, RZ, RZ ;  /* 0x000000ffff0d7224 */ /* 0x000fe200078e00ff */
[----:B------:R-:W5:Y:S01]  /*5900*/  LDCU.64 UR6, c[0x4][0x78] ;  /* 0x01000f00ff0677ac */ /* 0x000f620008000a00 */
[----:B------:R-:W1:Y:S01]  /*5910*/  LDC.64 R2, c[0x4][R3] ;  /* 0x0100000003027b82 */ /* 0x000e620000000a00 */
[----:B------:R-:W2:Y:S01]  /*5920*/  LDCU.64 UR4, c[0x4][0x10] ;  /* 0x01000200ff0477ac */ /* 0x000ea20008000a00 */
[----:B----4-:R-:W-:Y:S01]  /*5930*/  MOV R5, UR9 ;  /* 0x0000000900057c02 */ /* 0x010fe20008000f00 */
[----:B------:R-:W-:Y:S01]  /*5940*/  IMAD.U32 R4, RZ, RZ, UR8 ;  /* 0x00000008ff047e24 */ /* 0x000fe2000f8e00ff */
[----:B-----5:R-:W-:Y:S01]  /*5950*/  MOV R7, UR7 ;  /* 0x0000000700077c02 */ /* 0x020fe20008000f00 */
[----:B------:R-:W-:Y:S01]  /*5960*/  IMAD.U32 R6, RZ, RZ, UR6 ;  /* 0x00000006ff067e24 */ /* 0x000fe2000f8e00ff */
[----:B--2---:R-:W-:Y:S01]  /*5970*/  MOV R11, UR5 ;  /* 0x00000005000b7c02 */ /* 0x004fe20008000f00 */
[----:B------:R-:W-:Y:S02]  /*5980*/  IMAD.U32 R10, RZ, RZ, UR4 ;  /* 0x00000004ff0a7e24 */ /* 0x000fe4000f8e00ff */
[----:B------:R-:W-:Y:S07]  /*5990*/  LEPC R20, `(.L_x_95) ;  /* 0x000000001014794e */ /* 0x000fee0000000000 */
[----:B-1-3--:R-:W-:Y:S05]  /*59a0*/  CALL.ABS.NOINC R2 ;  /* 0x0000000002007343 */ /* 0x00afea0003c00000 */
.L_x_95:
[----:B------:R-:W-:Y:S05]  /*59b0*/  WARPSYNC.ALL ;  /* 0x0000000000007948 */ /* 0x000fea0003800000 */
[----:B------:R-:W-:Y:S01]  /*59c0*/  R2UR UR4, R34 ;  /* 0x00000000220472ca */ /* 0x000fe200000e0000 */
[--C-:B------:R-:W-:Y:S01]  /*59d0*/  HADD2.F32 R20, -RZ, R40.reuse.H0_H0 ;  /* 0x20000028ff147230 */ /* 0x100fe20000004100 */
[----:B------:R-:W-:Y:S01]  /*59e0*/  ISETP.NE.AND P0, PT, R72, RZ, PT ;  /* 0x000000ff4800720c */ /* 0x000fe20003f05270 */
[----:B------:R-:W-:Y:S01]  /*59f0*/  HADD2.F32 R21, -RZ, R40.H1_H1 ;  /* 0x30000028ff157230 */ /* 0x000fe20000004100 */
[----:B------:R-:W-:Y:S01]  /*5a00*/  BSSY.RECONVERGENT B0, `(.L_x_96) ;  /* 0x000004c000007945 */ /* 0x000fe20003800200 */
[----:B------:R-:W-:Y:S02]  /*5a10*/  HADD2.F32 R36, -RZ, R41.H1_H1 ;  /* 0x30000029ff247230 */ /* 0x000fe40000004100 */
[----:B------:R-:W-:Y:S02]  /*5a20*/  HADD2.F32 R37, -RZ, R43.H0_H0 ;  /* 0x2000002bff257230 */ /* 0x000fe40000004100 */
[----:B------:R-:W-:Y:S04]  /*5a30*/  HADD2.F32 R38, -RZ, R51.H1_H1 ;  /* 0x30000033ff267230 */ /* 0x000fe80000004100 */
[----:B------:R-:W1:Y:S02]  /*5a40*/  LDTM.16dp256bit.x4 R4, tmem[UR4] ;  /* 0x00000004000479ee */ /* 0x000e640008120000 */
[C---:B-12---:R-:W-:Y:S01]  /*5a50*/  FMUL R0, R33.reuse, R4 ;  /* 0x0000000421007220 */ /* 0x046fe20000400000 */
[C---:B------:R-:W-:Y:S01]  /*5a60*/  FMUL R2, R33.reuse, R5 ;  /* 0x0000000521027220 */ /* 0x040fe20000400000 */
[C---:B------:R-:W-:Y:S01]  /*5a70*/  FMUL R3, R33.reuse, R6 ;  /* 0x0000000621037220 */ /* 0x040fe20000400000 */
[----:B------:R-:W-:Y:S01]  /*5a80*/  FMUL R7, R33, R7 ;  /* 0x0000000721077220 */ /* 0x000fe20000400000 */
[C---:B------:R-:W-:Y:S01]  /*5a90*/  FFMA R0, R35.reuse, R20, R0 ;  /* 0x0000001423007223 */ /* 0x040fe20000000000 */
[----:B------:R-:W-:Y:S02]  /*5aa0*/  HADD2.F32 R20, -RZ, R41.H0_H0 ;  /* 0x20000029ff147230 */ /* 0x000fe40000004100 */
[----:B------:R-:W-:Y:S01]  /*5ab0*/  FFMA R2, R35, R21, R2 ;  /* 0x0000001523027223 */ /* 0x000fe20000000002 */
[--C-:B------:R-:W-:Y:S02]  /*5ac0*/  HADD2.F32 R21, -RZ, R42.reuse.H0_H0 ;  /* 0x2000002aff157230 */ /* 0x100fe40000004100 */
[C---:B------:R-:W-:Y:S01]  /*5ad0*/  FMUL R4, R33.reuse, R8 ;  /* 0x0000000821047220 */ /* 0x040fe20000400000 */
[----:B------:R-:W-:Y:S01]  /*5ae0*/  FMUL R5, R33, R9 ;  /* 0x0000000921057220 */ /* 0x000fe20000400000 */
[C---:B------:R-:W-:Y:S01]  /*5af0*/  FFMA R3, R35.reuse, R20, R3 ;  /* 0x0000001423037223 */ /* 0x040fe20000000003 */
[----:B------:R-:W-:Y:S01]  /*5b00*/  HADD2.F32 R20, -RZ, R42.H1_H1 ;  /* 0x3000002aff147230 */ /* 0x000fe20000004100 */
[----:B------:R-:W-:Y:S01]  /*5b10*/  F2FP.F16.F32.PACK_AB R44, R2, R0 ;  /* 0x00000000022c723e */ /* 0x000fe200000000ff */
[C---:B------:R-:W-:Y:S01]  /*5b20*/  FFMA R7, R35.reuse, R36, R7 ;  /* 0x0000002423077223 */ /* 0x040fe20000000007 */
[----:B------:R-:W-:Y:S01]  /*5b30*/  FFMA R4, R35, R21, R4 ;  /* 0x0000001523047223 */ /* 0x000fe20000000004 */
[----:B------:R-:W-:Y:S01]  /*5b40*/  FMUL R6, R33, R10 ;  /* 0x0000000a21067220 */ /* 0x000fe20000400000 */
[----:B------:R-:W-:Y:S02]  /*5b50*/  HADD2.F32 R36, -RZ, R43.H1_H1 ;  /* 0x3000002bff247230 */ /* 0x000fe40000004100 */
[----:B------:R-:W-:Y:S01]  /*5b60*/  FFMA R5, R35, R20, R5 ;  /* 0x0000001423057223 */ /* 0x000fe20000000005 */
[----:B------:R-:W-:Y:S01]  /*5b70*/  FMUL R11, R33, R11 ;  /* 0x0000000b210b7220 */ /* 0x000fe20000400000 */
[----:B------:R-:W-:Y:S01]  /*5b80*/  FFMA R6, R35, R37, R6 ;  /* 0x0000002523067223 */ /* 0x000fe20000000006 */
[--C-:B------:R-:W-:Y:S02]  /*5b90*/  HADD2.F32 R20, -RZ, R48.reuse.H0_H0 ;  /* 0x20000030ff147230 */ /* 0x100fe40000004100 */
[----:B------:R-:W-:Y:S01]  /*5ba0*/  FMUL R8, R33, R12 ;  /* 0x0000000c21087220 */ /* 0x000fe20000400000 */
[----:B------:R-:W-:Y:S01]  /*5bb0*/  FFMA R11, R35, R36, R11 ;  /* 0x00000024230b7223 */ /* 0x000fe2000000000b */
[----:B------:R-:W-:Y:S02]  /*5bc0*/  HADD2.F32 R36, -RZ, R48.H1_H1 ;  /* 0x30000030ff247230 */ /* 0x000fe40000004100 */
[C---:B------:R-:W-:Y:S01]  /*5bd0*/  FMUL R9, R33.reuse, R13 ;  /* 0x0000000d21097220 */ /* 0x040fe20000400000 */
[--C-:B------:R-:W-:Y:S02]  /*5be0*/  HADD2.F32 R21, -RZ, R49.reuse.H0_H0 ;  /* 0x20000031ff157230 */ /* 0x100fe40000004100 */
[----:B------:R-:W-:Y:S01]  /*5bf0*/  FMUL R10, R33, R14 ;  /* 0x0000000e210a7220 */ /* 0x000fe20000400000 */
[C---:B------:R-:W-:Y:S01]  /*5c00*/  FFMA R8, R35.reuse, R20, R8 ;  /* 0x0000001423087223 */ /* 0x040fe20000000008 */
[C---:B------:R-:W-:Y:S01]  /*5c10*/  FFMA R9, R35.reuse, R36, R9 ;  /* 0x0000002423097223 */ /* 0x040fe20000000009 */
[----:B------:R-:W-:Y:S02]  /*5c20*/  HADD2.F32 R20, -RZ, R49.H1_H1 ;  /* 0x30000031ff147230 */ /* 0x000fe40000004100 */
[----:B------:R-:W-:Y:S01]  /*5c30*/  FFMA R10, R35, R21, R10 ;  /* 0x00000015230a7223 */ /* 0x000fe2000000000a */
[C---:B------:R-:W-:Y:S01]  /*5c40*/  FMUL R15, R33.reuse, R15 ;  /* 0x0000000f210f7220 */ /* 0x040fe20000400000 */
[--C-:B------:R-:W-:Y:S02]  /*5c50*/  HADD2.F32 R21, -RZ, R50.reuse.H0_H0 ;  /* 0x20000032ff157230 */ /* 0x100fe40000004100 */
[C---:B------:R-:W-:Y:S01]  /*5c60*/  FMUL R12, R33.reuse, R16 ;  /* 0x00000010210c7220 */ /* 0x040fe20000400000 */
[----:B------:R-:W-:Y:S02]  /*5c70*/  HADD2.F32 R36, -RZ, R50.H1_H1 ;  /* 0x30000032ff247230 */ /* 0x000fe40000004100 */
[C---:B------:R-:W-:Y:S01]  /*5c80*/  FMUL R13, R33.reuse, R17 ;  /* 0x00000011210d7220 */ /* 0x040fe20000400000 */
[----:B------:R-:W-:Y:S02]  /*5c90*/  HADD2.F32 R37, -RZ, R51.H0_H0 ;  /* 0x20000033ff257230 */ /* 0x000fe40000004100 */
[----:B------:R-:W-:Y:S01]  /*5ca0*/  FMUL R14, R33, R18 ;  /* 0x00000012210e7220 */ /* 0x000fe20000400000 */
[----:B------:R-:W-:Y:S01]  /*5cb0*/  FFMA R15, R35, R20, R15 ;  /* 0x00000014230f7223 */ /* 0x000fe2000000000f */
[----:B------:R-:W-:Y:S01]  /*5cc0*/  FMUL R19, R33, R19 ;  /* 0x0000001321137220 */ /* 0x000fe20000400000 */
[C---:B------:R-:W-:Y:S01]  /*5cd0*/  FFMA R12, R35.reuse, R21, R12 ;  /* 0x00000015230c7223 */ /* 0x040fe2000000000c */
[C---:B------:R-:W-:Y:S01]  /*5ce0*/  FFMA R13, R35.reuse, R36, R13 ;  /* 0x00000024230d7223 */ /* 0x040fe2000000000d */
[C---:B------:R-:W-:Y:S01]  /*5cf0*/  FFMA R14, R35.reuse, R37, R14 ;  /* 0x00000025230e7223 */ /* 0x040fe2000000000e */
[----:B------:R-:W-:Y:S01]  /*5d00*/  FFMA R19, R35, R38, R19 ;  /* 0x0000002623137223 */ /* 0x000fe20000000013 */
[----:B------:R-:W-:Y:S02]  /*5d10*/  F2FP.F16.F32.PACK_AB R45, R7, R3 ;  /* 0x00000003072d723e */ /* 0x000fe400000000ff */
[----:B------:R-:W-:Y:S02]  /*5d20*/  F2FP.F16.F32.PACK_AB R46, R5, R4 ;  /* 0x00000004052e723e */ /* 0x000fe400000000ff */
[----:B------:R-:W-:Y:S02]  /*5d30*/  F2FP.F16.F32.PACK_AB R47, R11, R6 ;  /* 0x000000060b2f723e */ /* 0x000fe400000000ff */
[----:B------:R-:W-:Y:S02]  /*5d40*/  F2FP.F16.F32.PACK_AB R84, R9, R8 ;  /* 0x000000080954723e */ /* 0x000fe400000000ff */
[----:B------:R-:W-:Y:S01]  /*5d50*/  F2FP.F16.F32.PACK_AB R85, R15, R10 ;  /* 0x0000000a0f55723e */ /* 0x000fe200000000ff */
[----:B------:R1:W-:Y:S01]  /*5d60*/  STSM.16.M88.4 [R78+0x200], R44 ;  /* 0x0002002c4e007844 */ /* 0x0003e20000000200 */
[----:B------:R-:W-:Y:S02]  /*5d70*/  F2FP.F16.F32.PACK_AB R86, R13, R12 ;  /* 0x0000000c0d56723e */ /* 0x000fe400000000ff */
[----:B------:R-:W-:Y:S05]  /*5d80*/  F2FP.F16.F32.PACK_AB R87, R19, R14 ;  /* 0x0000000e1357723e */ /* 0x000fea00000000ff */
[----:B------:R1:W-:Y:S01]  /*5d90*/  STSM.16.M88.4 [R77+0x200], R84 ;  /* 0x000200544d007844 */ /* 0x0003e20000000200 */
[----:B------:R-:W-:Y:S01]  /*5da0*/  @!PT LDS RZ, [RZ] ;  /* 0x00000000fffff984 */ /* 0x000fe20000000800 */
[----:B------:R-:W-:Y:S01]  /*5db0*/  @!PT LDS RZ, [RZ] ;  /* 0x00000000fffff984 */ /* 0x000fe20000000800 */
[----:B------:R-:W-:Y:S01]  /*5dc0*/  @!PT LDS RZ, [RZ] ;  /* 0x00000000fffff984 */ /* 0x000fe20000000800 */
[----:B------:R-:W-:Y:S01]  /*5dd0*/  @!PT LDS RZ, [RZ] ;  /* 0x00000000fffff984 */ /* 0x000fe20000000800 */
[----:B------:R2:W-:Y:S07]  /*5de0*/  MEMBAR.ALL.CTA ;  /* 0x0000000000007992 */ /* 0x0005ee0000008000 */
[----:B--2---:R-:W2:Y:S02]  /*5df0*/  FENCE.VIEW.ASYNC.S ;  /* 0x00000000000073c6 */ /* 0x004ea40000000000 */
[----:B--2---:R-:W-:Y:S06]  /*5e00*/  BAR.SYNC.DEFER_BLOCKING 0x1, 0x80 ;  /* 0x0042000000007b1d */ /* 0x004fec0000010000 */
[----:B------:R-:W-:Y:S05]  /*5e10*/  @P0 BRA `(.L_x_97) ;  /* 0x0000000000280947 */ /* 0x000fea0003800000 */
[----:B------:R-:W-:Y:S02]  /*5e20*/  UIADD3 UR4, UPT, UPT, UR48, 0x200, URZ ;  /* 0x0000020030047890 */ /* 0x000fe4000fffe0ff */
[----:B------:R-:W-:Y:S01]  /*5e30*/  UIADD3 UR6, UP0, UPT, UR52, 0x680, URZ ;  /* 0x0000068034067890 */ /* 0x000fe2000ff1e0ff */
[----:B------:R-:W-:Y:S03]  /*5e40*/  UMOV UR43, UR36 ;  /* 0x00000024002b7c82 */ /* 0x000fe60008000000 */
[----:B------:R-:W-:Y:S01]  /*5e50*/  MOV R66, UR4 ;  /* 0x0000000400427c02 */ /* 0x000fe20008000f00 */
[----:B------:R-:W-:Y:S03]  /*5e60*/  UIADD3.X UR7, UPT, UPT, URZ, UR53, URZ, UP0, !UPT ;  /* 0x00000035ff077290 */ /* 0x000fe600087fe4ff */
[----:B------:R-:W-:Y:S11]  /*5e70*/  R2UR UR40, R66 ;  /* 0x00000000422872ca */ /* 0x000ff600000e0000 */
[----:B------:R-:W-:Y:S02]  /*5e80*/  @!UPT UIADD3 URZ, UPT, UPT, URZ, URZ, URZ ;  /* 0x000000fffffff290 */ /* 0x000fe4000fffe0ff */
[----:B------:R2:W-:Y:S01]  /*5e90*/  UTMASTG.3D [UR40], [UR6] ;  /* 0x00000028060073b5 */ /* 0x0005e20008010000 */
[----:B------:R0:W-:Y:S01]  /*5ea0*/  UTMACMDFLUSH ;  /* 0x00000000000079b7 */ /* 0x0001e20000000000 */
[----:B--2---:R-:W-:Y:S04]  /*5eb0*/  DEPBAR.LE SB0, 0x1 ;  /* 0x000080400000791a */ /* 0x004fe80000000000 */
.L_x_97:
[----:B------:R-:W-:Y:S05]  /*5ec0*/  BSYNC.RECONVERGENT B0 ;  /* 0x0000000000007941 */ /* 0x000fea0003800200 */
.L_x_96:
[----:B------:R-:W-:Y:S01]  /*5ed0*/  BAR.SYNC.DEFER_BLOCKING 0x1, 0x80 ;  /* 0x0042000000007b1d */ /* 0x000fe20000010000 */
[----:B------:R-:W-:Y:S01]  /*5ee0*/  ISETP.NE.AND P1, PT, R76, RZ, PT ;  /* 0x000000ff4c00720c */ /* 0x000fe20003f25270 */
[----:B------:R-:W-:Y:S01]  /*5ef0*/  UISETP.NE.AND UP0, UPT, UR49, URZ, UPT ;  /* 0x000000ff3100728c */ /* 0x000fe2000bf05270 */
[----:B------:R-:W-:Y:S11]  /*5f00*/  LEA R3, R39, UR48, 0x3 ;  /* 0x0000003027037c11 */ /* 0x000ff6000f8e18ff */
[----:B------:R-:W-:Y:S01]  /*5f10*/  @P1 SHF.L.U32 R2, R70, 0x1f, RZ ;  /* 0x0000001f46021819 */ /* 0x000fe200000006ff */
[----:B------:R-:W-:Y:S06]  /*5f20*/  BRA.U !UP0, `(.L_x_98) ;  /* 0x0000000108247547 */ /* 0x000fec000b800000 */
[----:B------:R-:W-:Y:S01]  /*5f30*/  IMAD.U32 R5, RZ, RZ, UR51 ;  /* 0x00000033ff057e24 */ /* 0x000fe2000f8e00ff */
[----:B------:R-:W-:Y:S01]  /*5f40*/  MOV R0, UR37 ;  /* 0x0000002500007c02 */ /* 0x000fe20008000f00 */
[----:B------:R-:W-:Y:S03]  /*5f50*/  UIADD3 UR51, UPT, UPT, UR51, 0x1, URZ ;  /* 0x0000000133337890 */ /* 0x000fe6000fffe0ff */
[----:B------:R-:W-:Y:S01]  /*5f60*/  @P1 LEA R5, R5, UR48, 0x3 ;  /* 0x0000003005051c11 */ /* 0x000fe2000f8e18ff */
[----:B------:R-:W-:Y:S04]  /*5f70*/  UISETP.NE.AND UP0, UPT, UR51, 0x4, UPT ;  /* 0x000000043300788c */ /* 0x000fe8000bf05270 */
[----:B------:R-:W-:Y:S01]  /*5f80*/  @P1 VIADD R5, R5, 0x40 ;  /* 0x0000004005051836 */ /* 0x000fe20000000000 */
[----:B------:R-:W-:Y:S04]  /*5f90*/  USEL UR51, UR51, URZ, UP0 ;  /* 0x000000ff33337287 */ /* 0x000fe80008000000 */
[----:B------:R-:W-:Y:S04]  /*5fa0*/  @P1 PRMT R0, R0, 0x654, R5 ;  /* 0x0000065400001816 */ /* 0x000fe80000000005 */
[----:B------:R2:W-:Y:S04]  /*5fb0*/  @P1 SYNCS.ARRIVE.TRANS64.RED.A1T0 RZ, [R0+URZ], RZ ;  /* 0x000000ff00ff19a7 */ /* 0x0005e800081004ff */
.L_x_98:
[----:B------:R-:W4:Y:S01]  /*5fc0*/  @P1 SYNCS.PHASECHK.TRANS64.TRYWAIT P0, [R3+URZ+0x20], R2 ;  /* 0x00002002030015a7 */ /* 0x000f2200080011ff */
[----:B------:R-:W-:Y:S01]  /*5fd0*/  BSSY B1, `(.L_x_99) ;  /* 0x0000013000017945 */ /* 0x000fe20003800000 */
[----:B----4-:R-:W-:Y:S03]  /*5fe0*/  @P1 SEL R81, RZ, 0x1, !P0 ;  /* 0x00000001ff511807 */ /* 0x010fe60004000000 */
[----:B------:R-:W-:Y:S05]  /*5ff0*/  @!P1 BRA `(.L_x_100) ;  /* 0x0000000000409947 */ /* 0x000fea0003800000 */
[----:B------:R-:W-:Y:S01]  /*6000*/  ISETP.NE.AND P1, PT, R82, RZ, PT ;  /* 0x000000ff5200720c */ /* 0x000fe20003f25270 */
[----:B------:R-:W-:Y:S01]  /*6010*/  BSSY B0, `(.L_x_101) ;  /* 0x0000009000007945 */ /* 0x000fe20003800000 */
[----:B------:R-:W-:Y:S11]  /*6020*/  ISETP.NE.AND P0, PT, R81, RZ, PT ;  /* 0x000000ff5100720c */ /* 0x000ff60003f05270 */
[----:B------:R-:W-:Y:S05]  /*6030*/  @P1 IMAD R4, R39, 0x1000, R80 ;  /* 0x0000100027041824 */ /* 0x000fea00078e0250 */
[----:B------:R-:W-:Y:S05]  /*6040*/  @P1 IADD3 R2, PT, PT, R4, UR48, RZ ;  /* 0x0000003004021c10 */ /* 0x000fea000fffe0ff */
[----:B------:R-:W-:Y:S01]  /*6050*/  @P1 IMAD.IADD R2, R71, 0x1, R2 ;  /* 0x0000000147021824 */ /* 0x000fe200078e0202 */
[----:B------:R-:W-:Y:S06]  /*6060*/  @P0 BRA `(.L_x_102) ;  /* 0x00000000000c0947 */ /* 0x000fec0003800000 */
[----:B--2---:R-:W-:Y:S04]  /*6070*/  SHF.L.U32 R0, R70, 0x1f, RZ ;  /* 0x0000001f46007819 */ /* 0x004fe800000006ff */
[----:B------:R-:W2:Y:S02]  /*6080*/  SYNCS.PHASECHK.TRANS64.TRYWAIT P0, [R3+URZ+0x20], R0 ;  /* 0x00002000030075a7 */ /* 0x000ea400080011ff */
[----:B--2---:R-:W-:Y:S05]  /*6090*/  @!P0 BRA `(.L_x_103) ;  /* 0x0000002400608947 */ /* 0x004fea0003800000 */
.L_x_102:
[----:B------:R-:W-:Y:S05]  /*60a0*/  BSYNC B0 ;  /* 0x0000000000007941 */ /* 0x000fea0003800000 */
.L_x_101:
[----:B------:R-:W-:Y:S02]  /*60b0*/  ISETP.NE.AND P0, PT, R82, RZ, PT ;  /* 0x000000ff5200720c */ /* 0x000fe40003f05270 */
[----:B------:R-:W-:Y:S11]  /*60c0*/  IADD3 R39, PT, PT, R39, 0x1, RZ ;  /* 0x0000000127277810 */ /* 0x000ff60007ffe0ff */
[----:B------:R-:W-:Y:S05]  /*60d0*/  @P0 WARPSYNC.ALL ;  /* 0x0000000000000948 */ /* 0x000fea0003800000 */
[----:B------:R4:W1:Y:S04]  /*60e0*/  @P0 LDSM.16.M88.4 R40, [R4+UR48+0x200] ;  /* 0x000200300428083b */ /* 0x0008680008000200 */
[----:B------:R4:W1:Y:S02]  /*60f0*/  @P0 LDSM.16.M88.4 R48, [R2+0x200] ;  /* 0x000200000230083b */ /* 0x0008640000000200 */
.L_x_100:
[----:B------:R-:W-:Y:S05]  /*6100*/  BSYNC B1 ;  /* 0x0000000000017941 */ /* 0x000fea0003800000 */
.L_x_99:
[----:B--2---:R-:W-:Y:S05]  /*6110*/  VIADD R0, R34, 0x20 ;  /* 0x0000002022007836 */ /* 0x004fea0000000000 */
[----:B------:R-:W-:Y:S04]  /*6120*/  SHF.R.U32.HI R0, RZ, 0x15, R0 ;  /* 0x00000015ff007819 */ /* 0x000fe80000011600 */
[----:B------:R-:W-:Y:S11]  /*6130*/  LOP3.LUT P0, RZ, R0, 0x3, R65, 0x48, !PT ;  /* 0x0000000300ff7812 */ /* 0x000ff60007804841 */
[----:B------:R-:W-:Y:S02]  /*6140*/  @!UPT UIADD3 URZ, UPT, UPT, URZ, URZ, URZ ;  /* 0x000000fffffff290 */ /* 0x000fe4000fffe0ff */
[----:B------:R-:W-:Y:S05]  /*6150*/  @!P0 BRA `(.L_x_104) ;  /* 0x0000000000408947 */ /* 0x000fea0003800000 */
[----:B------:R-:W2:Y:S01]  /*6160*/  LDCU.64 UR8, c[0x4][0x70] ;  /* 0x01000e00ff0877ac */ /* 0x000ea20008000a00 */
[----:B------:R-:W-:Y:S01]  /*6170*/  MOV R3, 0x0 ;  /* 0x0000000000037802 */ /* 0x000fe20000000f00 */
[----:B------:R-:W-:Y:S02]  /*6180*/  HFMA2 R12, -RZ, RZ, 0, 5.9604644775390625e-08 ;  /* 0x00000001ff0c7431 */ /* 0x000fe400000001ff */
[----:B------:R-:W-:Y:S02]  /*6190*/  IMAD.MOV.U32 R8, RZ, RZ, 0x192 ;  /* 0x00000192ff087424 */ /* 0x000fe400078e00ff */
[----:B------:R-:W-:Y:S01]  /*61a0*/  IMAD.MOV.U32 R13, RZ, RZ, RZ ;  /* 0x000000ffff0d7224 */ /* 0x000fe200078e00ff */
[----:B------:R-:W5:Y:S01]  /*61b0*/  LDCU.64 UR6, c[0x4][0x78] ;  /* 0x01000f00ff0677ac */ /* 0x000f620008000a00 */
[----:B----4-:R-:W4:Y:S01]  /*61c0*/  LDC.64 R2, c[0x4][R3] ;  /* 0x0100000003027b82 */ /* 0x010f220000000a00 */
[----:B------:R-:W3:Y:S01]  /*61d0*/  LDCU.64 UR4, c[0x4][0x10] ;  /* 0x01000200ff0477ac */ /* 0x000ee20008000a00 */
[----:B--2---:R-:W-:Y:S01]  /*61e0*/  MOV R5, UR9 ;  /* 0x0000000900057c02 */ /* 0x004fe20008000f00 */
[----:B------:R-:W-:Y:S01]  /*61f0*/  IMAD.U32 R4, RZ, RZ, UR8 ;  /* 0x00000008ff047e24 */ /* 0x000fe2000f8e00ff */
[----:B-----5:R-:W-:Y:S01]  /*6200*/  MOV R7, UR7 ;  /* 0x0000000700077c02 */ /* 0x020fe20008000f00 */
[----:B------:R-:W-:Y:S01]  /*6210*/  IMAD.U32 R6, RZ, RZ, UR6 ;  /* 0x00000006ff067e24 */ /* 0x000fe2000f8e00ff */
[----:B---3--:R-:W-:Y:S01]  /*6220*/  MOV R11, UR5 ;  /* 0x00000005000b7c02 */ /* 0x008fe20008000f00 */
[----:B------:R-:W-:Y:S02]  /*6230*/  IMAD.U32 R10, RZ, RZ, UR4 ;  /* 0x00000004ff0a7e24 */ /* 0x000fe4000f8e00ff */
[----:B------:R-:W-:Y:S07]  /*6240*/  LEPC R20, `(.L_x_104) ;  /* 0x000000001014794e */ /* 0x000fee0000000000 */
[----:B-1--4-:R-:W-:Y:S05]  /*6250*/  CALL.ABS.NOINC R2 ;  /* 0x0000000002007343 */ /* 0x012fea0003c00000 */
.L_x_104:
[----:B------:R-:W-:Y:S01]  /*6260*/  ISETP.NE.AND P6, PT, R76, RZ, PT ;  /* 0x000000ff4c00720c */ /* 0x000fe20003fc5270 */
[----:B------:R-:W-:Y:S05]  /*6270*/  WARPSYNC.ALL ;  /* 0x0000000000007948 */ /* 0x000fea0003800000 */
[----:B------:R-:W-:Y:S01]  /*6280*/  R2UR UR4, R34 ;  /* 0x00000000220472ca */ /* 0x000fe200000e0000 */
[--C-:B-1----:R-:W-:Y:S01]  /*6290*/  HADD2.F32 R20, -RZ, R40.reuse.H0_H0 ;  /* 0x20000028ff147230 */ /* 0x102fe20000004100 */
[----:B------:R-:W-:Y:S01]  /*62a0*/  ISETP.NE.AND P0, PT, R72, RZ, PT ;  /* 0x000000ff4800720c */ /* 0x000fe20003f05270 */
[----:B------:R-:W-:Y:S01]  /*62b0*/  HADD2.F32 R21, -RZ, R40.H1_H1 ;  /* 0x30000028ff157230 */ /* 0x000fe20000004100 */
[----:B------:R-:W-:Y:S01]  /*62c0*/  MOV R38, UR51 ;  /* 0x0000003300267c02 */ /* 0x000fe20008000f00 */
[--C-:B------:R-:W-:Y:S01]  /*62d0*/  HADD2.F32 R36, -RZ, R41.reuse.H1_H1 ;  /* 0x30000029ff247230 */ /* 0x100fe20000004100 */
[----:B------:R-:W-:Y:S01]  /*62e0*/  MOV R83, UR37 ;  /* 0x0000002500537c02 */ /* 0x000fe20008000f00 */
[----:B------:R-:W-:Y:S01]  /*62f0*/  HADD2.F32 R37, -RZ, R48.H0_H0 ;  /* 0x20000030ff257230 */ /* 0x000fe20000004100 */
[----:B------:R-:W-:Y:S01]  /*6300*/  @P6 LEA R38, R38, UR48, 0x3 ;  /* 0x0000003026266c11 */ /* 0x000fe2000f8e18ff */
[----:B------:R-:W-:Y:S01]  /*6310*/  BSSY.RECONVERGENT B0, `(.L_x_105) ;  /* 0x000004d000007945 */ /* 0x000fe20003800200 */
[----:B------:R-:W-:Y:S02]  /*6320*/  @P6 SHF.L.U32 R88, R70, 0x1f, RZ ;  /* 0x0000001f46586819 */ /* 0x000fe400000006ff */
[----:B------:R-:W-:Y:S01]  /*6330*/  @P6 IADD3 R38, PT, PT, R38, 0x40, RZ ;  /* 0x0000004026266810 */ /* 0x000fe20007ffe0ff */
[----:B----4-:R-:W1:Y:S03]  /*6340*/  LDTM.16dp256bit.x4 R4, tmem[UR4+0x20] ;  /* 0x00002004000479ee */ /* 0x010e660008120000 */
[----:B------:R-:W-:Y:S02]  /*6350*/  @P6 PRMT R38, R83, 0x654, R38 ;  /* 0x0000065453266816 */ /* 0x000fe40000000026 */
[----:B------:R-:W-:Y:S01]  /*6360*/  LEA R83, R39, UR48, 0x3 ;  /* 0x0000003027537c11 */ /* 0x000fe2000f8e18ff */
[C---:B-1----:R-:W-:Y:S01]  /*6370*/  FMUL R0, R33.reuse, R4 ;  /* 0x0000000421007220 */ /* 0x042fe20000400000 */
[C---:B------:R-:W-:Y:S01]  /*6380*/  FMUL R2, R33.reuse, R5 ;  /* 0x0000000521027220 */ /* 0x040fe20000400000 */
[C---:B------:R-:W-:Y:S01]  /*6390*/  FMUL R3, R33.reuse, R6 ;  /* 0x0000000621037220 */ /* 0x040fe20000400000 */
[----:B------:R-:W-:Y:S01]  /*63a0*/  FMUL R7, R33, R7 ;  /* 0x0000000721077220 */ /* 0x000fe20000400000 */
[C---:B------:R-:W-:Y:S01]  /*63b0*/  FFMA R0, R35.reuse, R20, R0 ;  /* 0x0000001423007223 */ /* 0x040fe20000000000 */
[----:B------:R-:W-:Y:S02]  /*63c0*/  HADD2.F32 R20, -RZ, R41.H0_H0 ;  /* 0x20000029ff147230 */ /* 0x000fe40000004100 */
[----:B------:R-:W-:Y:S01]  /*63d0*/  FFMA R2, R35, R21, R2 ;  /* 0x0000001523027223 */ /* 0x000fe20000000002 */
[C---:B------:R-:W-:Y:S01]  /*63e0*/  FMUL R4, R33.reuse, R8 ;  /* 0x0000000821047220 */ /* 0x040fe20000400000 */
[----:B------:R-:W-:Y:S01]  /*63f0*/  FMUL R5, R33, R9 ;  /* 0x0000000921057220 */ /* 0x000fe20000400000 */
[--C-:B------:R-:W-:Y:S02]  /*6400*/  HADD2.F32 R21, -RZ, R43.reuse.H0_H0 ;  /* 0x2000002bff157230 */ /* 0x100fe40000004100 */
[C---:B------:R-:W-:Y:S01]  /*6410*/  FFMA R3, R35.reuse, R20, R3 ;  /* 0x0000001423037223 */ /* 0x040fe20000000003 */
[--C-:B------:R-:W-:Y:S01]  /*6420*/  HADD2.F32 R20, -RZ, R42.reuse.H0_H0 ;  /* 0x2000002aff147230 */ /* 0x100fe20000004100 */
[----:B------:R-:W-:Y:S01]  /*6430*/  F2FP.F16.F32.PACK_AB R44, R2, R0 ;  /* 0x00000000022c723e */ /* 0x000fe200000000ff */
[----:B------:R-:W-:Y:S01]  /*6440*/  FFMA R7, R35, R36, R7 ;  /* 0x0000002423077223 */ /* 0x000fe20000000007 */
[----:B------:R-:W-:Y:S01]  /*6450*/  FMUL R6, R33, R10 ;  /* 0x0000000a21067220 */ /* 0x000fe20000400000 */
[----:B------:R-:W-:Y:S02]  /*6460*/  HADD2.F32 R36, -RZ, R43.H1_H1 ;  /* 0x3000002bff247230 */ /* 0x000fe40000004100 */
[----:B------:R-:W-:Y:S01]  /*6470*/  FFMA R4, R35, R20, R4 ;  /* 0x0000001423047223 */ /* 0x000fe20000000004 */
[----:B------:R-:W-:Y:S01]  /*6480*/  HADD2.F32 R20, -RZ, R42.H1_H1 ;  /* 0x3000002aff147230 */ /* 0x000fe20000004100 */
[----:B------:R-:W-:Y:S01]  /*6490*/  F2FP.F16.F32.PACK_AB R45, R7, R3 ;  /* 0x00000003072d723e */ /* 0x000fe200000000ff */
[C---:B------:R-:W-:Y:S01]  /*64a0*/  FMUL R11, R33.reuse, R11 ;  /* 0x0000000b210b7220 */ /* 0x040fe20000400000 */
[C---:B------:R-:W-:Y:S01]  /*64b0*/  FMUL R8, R33.reuse, R12 ;  /* 0x0000000c21087220 */ /* 0x040fe20000400000 */
[----:B------:R-:W-:Y:S01]  /*64c0*/  FMUL R9, R33, R13 ;  /* 0x0000000d21097220 */ /* 0x000fe20000400000 */
[C---:B------:R-:W-:Y:S01]  /*64d0*/  FFMA R5, R35.reuse, R20, R5 ;  /* 0x0000001423057223 */ /* 0x040fe20000000005 */
[----:B------:R-:W-:Y:S02]  /*64e0*/  HADD2.F32 R20, -RZ, R48.H1_H1 ;  /* 0x30000030ff147230 */ /* 0x000fe40000004100 */
[C---:B------:R-:W-:Y:S01]  /*64f0*/  FFMA R6, R35.reuse, R21, R6 ;  /* 0x0000001523067223 */ /* 0x040fe20000000006 */
[C---:B------:R-:W-:Y:S01]  /*6500*/  FFMA R11, R35.reuse, R36, R11 ;  /* 0x00000024230b7223 */ /* 0x040fe2000000000b */
[C---:B------:R-:W-:Y:S01]  /*6510*/  FFMA R8, R35.reuse, R37, R8 ;  /* 0x0000002523087223 */ /* 0x040fe20000000008 */
[--C-:B------:R-:W-:Y:S02]  /*6520*/  HADD2.F32 R21, -RZ, R49.reuse.H0_H0 ;  /* 0x20000031ff157230 */ /* 0x100fe40000004100 */
[----:B------:R-:W-:Y:S01]  /*6530*/  FFMA R9, R35, R20, R9 ;  /* 0x0000001423097223 */ /* 0x000fe20000000009 */
[C---:B------:R-:W-:Y:S01]  /*6540*/  FMUL R10, R33.reuse, R14 ;  /* 0x0000000e210a7220 */ /* 0x040fe20000400000 */
[----:B------:R-:W-:Y:S02]  /*6550*/  HADD2.F32 R20, -RZ, R49.H1_H1 ;  /* 0x30000031ff147230 */ /* 0x000fe40000004100 */
[C---:B------:R-:W-:Y:S01]  /*6560*/  FMUL R15, R33.reuse, R15 ;  /* 0x0000000f210f7220 */ /* 0x040fe20000400000 */
[----:B------:R-:W-:Y:S01]  /*6570*/  FMUL R12, R33, R16 ;  /* 0x00000010210c7220 */ /* 0x000fe20000400000 */
[C---:B------:R-:W-:Y:S01]  /*6580*/  FFMA R10, R35.reuse, R21, R10 ;  /* 0x00000015230a7223 */ /* 0x040fe2000000000a */
[--C-:B------:R-:W-:Y:S02]  /*6590*/  HADD2.F32 R21, -RZ, R50.reuse.H0_H0 ;  /* 0x20000032ff157230 */ /* 0x100fe40000004100 */
[----:B------:R-:W-:Y:S01]  /*65a0*/  FFMA R15, R35, R20, R15 ;  /* 0x00000014230f7223 */ /* 0x000fe2000000000f */
[----:B------:R-:W-:Y:S02]  /*65b0*/  HADD2.F32 R20, -RZ, R50.H1_H1 ;  /* 0x30000032ff147230 */ /* 0x000fe40000004100 */
[C---:B------:R-:W-:Y:S01]  /*65c0*/  FMUL R13, R33.reuse, R17 ;  /* 0x00000011210d7220 */ /* 0x040fe20000400000 */
[--C-:B------:R-:W-:Y:S02]  /*65d0*/  HADD2.F32 R37, -RZ, R51.reuse.H0_H0 ;  /* 0x20000033ff257230 */ /* 0x100fe40000004100 */
[C---:B------:R-:W-:Y:S01]  /*65e0*/  FMUL R14, R33.reuse, R18 ;  /* 0x00000012210e7220 */ /* 0x040fe20000400000 */
[----:B------:R-:W-:Y:S02]  /*65f0*/  HADD2.F32 R36, -RZ, R51.H1_H1 ;  /* 0x30000033ff247230 */ /* 0x000fe40000004100 */
        /* <DEDUP_REMOVED lines=21> */
[----:B------:R-:W-:Y:S02]  /*6750*/  UIADD3 UR8, UP0, UPT, UR52, 0x680, URZ ;  /* 0x0000068034087890 */ /* 0x000fe4000ff1e0ff */
[----:B------:R-:W-:Y:S02]  /*6760*/  UIADD3 UR5, UPT, UPT, UR41, 0x20, URZ ;  /* 0x0000002029057890 */ /* 0x000fe4000fffe0ff */
[----:B------:R-:W-:Y:S02]  /*6770*/  UIADD3 UR4, UPT, UPT, UR48, 0x1200, URZ ;  /* 0x0000120030047890 */ /* 0x000fe4000fffe0ff */
[----:B------:R-:W-:Y:S01]  /*6780*/  UIADD3.X UR9, UPT, UPT, URZ, UR53, URZ, UP0, !UPT ;  /* 0x00000035ff097290 */ /* 0x000fe200087fe4ff */
[----:B------:R-:W-:Y:S01]  /*6790*/  UMOV UR6, UR42 ;  /* 0x0000002a00067c82 */ /* 0x000fe20008000000 */
[----:B------:R-:W-:Y:S07]  /*67a0*/  UMOV UR7, UR36 ;  /* 0x0000002400077c82 */ /* 0x000fee0008000000 */
[----:B------:R2:W-:Y:S01]  /*67b0*/  UTMASTG.3D [UR4], [UR8] ;  /* 0x00000004080073b5 */ /* 0x0005e20008010000 */
[----:B------:R0:W-:Y:S01]  /*67c0*/  UTMACMDFLUSH ;  /* 0x00000000000079b7 */ /* 0x0001e20000000000 */
[----:B--2---:R-:W-:Y:S04]  /*67d0*/  DEPBAR.LE SB0, 0x1 ;  /* 0x000080400000791a */ /* 0x004fe80000000000 */
.L_x_106:
[----:B------:R-:W-:Y:S05]  /*67e0*/  BSYNC.RECONVERGENT B0 ;  /* 0x0000000000007941 */ /* 0x000fea0003800200 */
.L_x_105:
[----:B------:R-:W-:Y:S01]  /*67f0*/  BAR.SYNC.DEFER_BLOCKING 0x1, 0x80 ;  /* 0x0042000000007b1d */ /* 0x000fe20000010000 */
[----:B------:R-:W-:Y:S04]  /*6800*/  UIADD3 UR40, UPT, UPT, UR51, 0x1, URZ ;  /* 0x0000000133287890 */ /* 0x000fe8000fffe0ff */
[----:B------:R-:W-:Y:S04]  /*6810*/  UISETP.NE.AND UP0, UPT, UR40, 0x4, UPT ;  /* 0x000000042800788c */ /* 0x000fe8000bf05270 */
[----:B------:R-:W-:Y:S01]  /*6820*/  USEL UR40, UR40, URZ, UP0 ;  /* 0x000000ff28287287 */ /* 0x000fe20008000000 */
[----:B------:R2:W-:Y:S01]  /*6830*/  @P6 SYNCS.ARRIVE.TRANS64.RED.A1T0 RZ, [R38+URZ], RZ ;  /* 0x000000ff26ff69a7 */ /* 0x0005e200081004ff */
[----:B------:R-:W-:Y:S01]  /*6840*/  BSSY B1, `(.L_x_107) ;  /* 0x0000014000017945 */ /* 0x000fe20003800000 */
[----:B------:R-:W4:Y:S02]  /*6850*/  @P6 SYNCS.PHASECHK.TRANS64.TRYWAIT P0, [R83+URZ+0x20], R88 ;  /* 0x00002058530065a7 */ /* 0x000f2400080011ff */
[----:B----4-:R-:W-:Y:S01]  /*6860*/  @P6 SEL R81, RZ, 0x1, !P0 ;  /* 0x00000001ff516807 */ /* 0x010fe20004000000 */
[----:B--2---:R-:W-:Y:S06]  /*6870*/  @!P6 BRA `(.L_x_108) ;  /* 0x000000000040e947 */ /* 0x004fec0003800000 */
[----:B------:R-:W-:Y:S01]  /*6880*/  ISETP.NE.AND P1, PT, R82, RZ, PT ;  /* 0x000000ff5200720c */ /* 0x000fe20003f25270 */
[----:B------:R-:W-:Y:S01]  /*6890*/  BSSY B0, `(.L_x_109) ;  /* 0x0000009000007945 */ /* 0x000fe20003800000 */
[----:B------:R-:W-:Y:S11]  /*68a0*/  ISETP.NE.AND P0, PT, R81, RZ, PT ;  /* 0x000000ff5100720c */ /* 0x000ff60003f05270 */
[----:B------:R-:W-:Y:S05]  /*68b0*/  @P1 IMAD R2, R39, 0x1000, R80 ;  /* 0x0000100027021824 */ /* 0x000fea00078e0250 */
[----:B------:R-:W-:Y:S05]  /*68c0*/  @P1 IADD3 R0, PT, PT, R2, UR48, RZ ;  /* 0x0000003002001c10 */ /* 0x000fea000fffe0ff */
[----:B------:R-:W-:Y:S01]  /*68d0*/  @P1 IMAD.IADD R0, R71, 0x1, R0 ;  /* 0x0000000147001824 */ /* 0x000fe200078e0200 */
[----:B------:R-:W-:Y:S06]  /*68e0*/  @P0 BRA `(.L_x_110) ;  /* 0x00000000000c0947 */ /* 0x000fec0003800000 */
[----:B------:R-:W-:Y:S04]  /*68f0*/  SHF.L.U32 R4, R70, 0x1f, RZ ;  /* 0x0000001f46047819 */ /* 0x000fe800000006ff */
[----:B------:R-:W2:Y:S02]  /*6900*/  SYNCS.PHASECHK.TRANS64.TRYWAIT P0, [R83+URZ+0x20], R4 ;  /* 0x00002004530075a7 */ /* 0x000ea400080011ff */
[----:B--2---:R-:W-:Y:S05]  /*6910*/  @!P0 BRA `(.L_x_111) ;  /* 0x0000001c00548947 */ /* 0x004fea0003800000 */
.L_x_110:
[----:B------:R-:W-:Y:S05]  /*6920*/  BSYNC B0 ;  /* 0x0000000000007941 */ /* 0x000fea0003800000 */
.L_x_109:
[----:B------:R-:W-:Y:S02]  /*6930*/  ISETP.NE.AND P0, PT, R82, RZ, PT ;  /* 0x000000ff5200720c */ /* 0x000fe40003f05270 */
[----:B------:R-:W-:Y:S11]  /*6940*/  IADD3 R39, PT, PT, R39, 0x1, RZ ;  /* 0x0000000127277810 */ /* 0x000ff60007ffe0ff */
[----:B------:R-:W-:Y:S05]  /*6950*/  @P0 WARPSYNC.ALL ;  /* 0x0000000000000948 */ /* 0x000fea0003800000 */
[----:B------:R4:W1:Y:S04]  /*6960*/  @P0 LDSM.16.M88.4 R40, [R2+UR48+0x200] ;  /* 0x000200300228083b */ /* 0x0008680008000200 */
[----:B------:R4:W1:Y:S02]  /*6970*/  @P0 LDSM.16.M88.4 R48, [R0+0x200] ;  /* 0x000200000030083b */ /* 0x0008640000000200 */
.L_x_108:
[----:B------:R-:W-:Y:S05]  /*6980*/  BSYNC B1 ;  /* 0x0000000000017941 */ /* 0x000fea0003800000 */
.L_x_107:
[----:B----4-:R-:W-:Y:S05]  /*6990*/  VIADD R0, R34, 0x40 ;  /* 0x0000004022007836 */ /* 0x010fea0000000000 */
[----:B------:R-:W-:Y:S04]  /*69a0*/  SHF.R.U32.HI R0, RZ, 0x15, R0 ;  /* 0x00000015ff007819 */ /* 0x000fe80000011600 */
[----:B------:R-:W-:Y:S11]  /*69b0*/  LOP3.LUT P0, RZ, R0, 0x3, R65, 0x48, !PT ;  /* 0x0000000300ff7812 */ /* 0x000ff60007804841 */
[----:B------:R-:W-:Y:S02]  /*69c0*/  @!UPT UIADD3 URZ, UPT, UPT, URZ, URZ, URZ ;  /* 0x000000fffffff290 */ /* 0x000fe4000fffe0ff */
        /* <DEDUP_REMOVED lines=8> */
[----:B------:R-:W3:Y:S01]  /*6a50*/  LDCU.64 UR4, c[0x4][0x10] ;  /* 0x01000200ff0477ac */ /* 0x000ee20008000a00 */
[----:B----4-:R-:W-:Y:S01]  /*6a60*/  MOV R5, UR9 ;  /* 0x0000000900057c02 */ /* 0x010fe20008000f00 */
[----:B--2---:R-:W-:Y:S01]  /*6a70*/  IMAD.U32 R4, RZ, RZ, UR8 ;  /* 0x00000008ff047e24 */ /* 0x004fe2000f8e00ff */
[----:B-----5:R-:W-:Y:S01]  /*6a80*/  MOV R7, UR7 ;  /* 0x0000000700077c02 */ /* 0x020fe20008000f00 */
[----:B------:R-:W-:Y:S01]  /*6a90*/  IMAD.U32 R6, RZ, RZ, UR6 ;  /* 0x00000006ff067e24 */ /* 0x000fe2000f8e00ff */
[----:B---3--:R-:W-:Y:S01]  /*6aa0*/  MOV R11, UR5 ;  /* 0x00000005000b7c02 */ /* 0x008fe20008000f00 */
[----:B------:R-:W-:Y:S02]  /*6ab0*/  IMAD.U32 R10, RZ, RZ, UR4 ;  /* 0x00000004ff0a7e24 */ /* 0x000fe4000f8e00ff */
[----:B------:R-:W-:Y:S07]  /*6ac0*/  LEPC R20, `(.L_x_112) ;  /* 0x000000001014794e */ /* 0x000fee0000000000 */
[----:B-1----:R-:W-:Y:S05]  /*6ad0*/  CALL.ABS.NOINC R2 ;  /* 0x0000000002007343 */ /* 0x002fea0003c00000 */
.L_x_112:
        /* <DEDUP_REMOVED lines=8> */
[----:B--2---:R-:W-:Y:S01]  /*6b60*/  MOV R83, UR37 ;  /* 0x0000002500537c02 */ /* 0x004fe20008000f00 */
[----:B------:R-:W-:Y:S01]  /*6b70*/  HADD2.F32 R37, -RZ, R48.H0_H0 ;  /* 0x20000030ff257230 */ /* 0x000fe20000004100 */
[----:B------:R-:W-:Y:S01]  /*6b80*/  @P6 LEA R38, R38, UR48, 0x3 ;  /* 0x0000003026266c11 */ /* 0x000fe2000f8e18ff */
[----:B------:R-:W-:Y:S01]  /*6b90*/  BSSY.RECONVERGENT B0, `(.L_x_113) ;  /* 0x000004d000007945 */ /* 0x000fe20003800200 */
[----:B------:R-:W-:Y:S02]  /*6ba0*/  LEA R88, R39, UR48, 0x3 ;  /* 0x0000003027587c11 */ /* 0x000fe4000f8e18ff */
[----:B------:R-:W-:Y:S01]  /*6bb0*/  @P6 IADD3 R38, PT, PT, R38, 0x40, RZ ;  /* 0x0000004026266810 */ /* 0x000fe20007ffe0ff */
[----:B------:R-:W1:Y:S03]  /*6bc0*/  LDTM.16dp256bit.x4 R4, tmem[UR4+0x40] ;  /* 0x00004004000479ee */ /* 0x000e660008120000 */
[----:B------:R-:W-:Y:S02]  /*6bd0*/  @P6 PRMT R38, R83, 0x654, R38 ;  /* 0x0000065453266816 */ /* 0x000fe40000000026 */
[----:B------:R-:W-:Y:S01]  /*6be0*/  @P6 SHF.L.U32 R83, R70, 0x1f, RZ ;  /* 0x0000001f46536819 */ /* 0x000fe200000006ff */
        /* <DEDUP_REMOVED lines=71> */
.L_x_114:
[----:B------:R-:W-:Y:S05]  /*7060*/  BSYNC.RECONVERGENT B0 ;  /* 0x0000000000007941 */ /* 0x000fea0003800200 */
.L_x_113:
        /* <DEDUP_REMOVED lines=19> */
.L_x_118:
[----:B------:R-:W-:Y:S05]  /*71a0*/  BSYNC B0 ;  /* 0x0000000000007941 */ /* 0x000fea0003800000 */
.L_x_117:
[----:B------:R-:W-:Y:S11]  /*71b0*/  ISETP.NE.AND P0, PT, R82, RZ, PT ;  /* 0x000000ff5200720c */ /* 0x000ff60003f05270 */
[----:B------:R-:W-:Y:S02]  /*71c0*/  @!UPT UIADD3 URZ, UPT, UPT, URZ, URZ, URZ ;  /* 0x000000fffffff290 */ /* 0x000fe4000fffe0ff */
[----:B------:R-:W-:Y:S05]  /*71d0*/  @P0 WARPSYNC.ALL ;  /* 0x0000000000000948 */ /* 0x000fea0003800000 */
[----:B------:R4:W1:Y:S04]  /*71e0*/  @P0 LDSM.16.M88.4 R40, [R39+UR48+0x200] ;  /* 0x000200302728083b */ /* 0x0008680008000200 */
[----:B------:R4:W1:Y:S02]  /*71f0*/  @P0 LDSM.16.M88.4 R48, [R0+0x200] ;  /* 0x000200000030083b */ /* 0x0008640000000200 */
.L_x_116:
[----:B------:R-:W-:Y:S05]  /*7200*/  BSYNC B1 ;  /* 0x0000000000017941 */ /* 0x000fea0003800000 */
.L_x_115:
[----:B----4-:R-:W-:Y:S05]  /*7210*/  VIADD R0, R34, 0x60 ;  /* 0x0000006022007836 */ /* 0x010fea0000000000 */
[----:B------:R-:W-:Y:S04]  /*7220*/  SHF.R.U32.HI R0, RZ, 0x15, R0 ;  /* 0x00000015ff007819 */ /* 0x000fe80000011600 */
[----:B------:R-:W-:Y:S11]  /*7230*/  LOP3.LUT P0, RZ, R0, 0x3, R65, 0x48, !PT ;  /* 0x0000000300ff7812 */ /* 0x000ff60007804841 */
[----:B------:R-:W-:Y:S02]  /*7240*/  @!UPT UIADD3 URZ, UPT, UPT, URZ, URZ, URZ ;  /* 0x000000fffffff290 */ /* 0x000fe4000fffe0ff */
[----:B------:R-:W-:Y:S05]  /*7250*/  @!P0 BRA `(.L_x_120) ;  /* 0x0000000000408947 */ /* 0x000fea0003800000 */
[----:B------:R-:W4:Y:S01]  /*7260*/  LDCU.64 UR8, c[0x4][0x70] ;  /* 0x01000e00ff0877ac */ /* 0x000f220008000a00 */
[----:B--2---:R-:W-:Y:S01]  /*7270*/  MOV R3, 0x0 ;  /* 0x0000000000037802 */ /* 0x004fe20000000f00 */
[----:B------:R-:W-:Y:S02]  /*7280*/  HFMA2 R12, -RZ, RZ, 0, 5.9604644775390625e-08 ;  /* 0x00000001ff0c7431 */ /* 0x000fe400000001ff */
[----:B------:R-:W-:Y:S02]  /*7290*/  IMAD.MOV.U32 R8, RZ, RZ, 0x192 ;  /* 0x00000192ff087424 */ /* 0x000fe400078e00ff */
[----:B------:R-:W-:Y:S01]  /*72a0*/  IMAD.MOV.U32 R13, RZ, RZ, RZ ;  /* 0x000000ffff0d7224 */ /* 0x000fe200078e00ff */
[----:B------:R-:W2:Y:S01]  /*72b0*/  LDCU.64 UR6, c[0x4][0x78] ;  /* 0x01000f00ff0677ac */ /* 0x000ea20008000a00 */
[----:B------:R-:W1:Y:S01]  /*72c0*/  LDC.64 R2, c[0x4][R3] ;  /* 0x0100000003027b82 */ /* 0x000e620000000a00 */
[----:B------:R-:W5:Y:S01]  /*72d0*/  LDCU.64 UR4, c[0x4][0x10] ;  /* 0x01000200ff0477ac */ /* 0x000f620008000a00 */
[----:B----4-:R-:W-:Y:S01]  /*72e0*/  MOV R5, UR9 ;  /* 0x0000000900057c02 */ /* 0x010fe20008000f00 */
[----:B------:R-:W-:Y:S01]  /*72f0*/  IMAD.U32 R4, RZ, RZ, UR8 ;  /* 0x00000008ff047e24 */ /* 0x000fe2000f8e00ff */
[----:B--2---:R-:W-:Y:S01]  /*7300*/  MOV R7, UR7 ;  /* 0x0000000700077c02 */ /* 0x004fe20008000f00 */
[----:B------:R-:W-:Y:S01]  /*7310*/  IMAD.U32 R6, RZ, RZ, UR6 ;  /* 0x00000006ff067e24 */ /* 0x000fe2000f8e00ff */
[----:B-----5:R-:W-:Y:S01]  /*7320*/  MOV R11, UR5 ;  /* 0x00000005000b7c02 */ /* 0x020fe20008000f00 */
[----:B------:R-:W-:Y:S02]  /*7330*/  IMAD.U32 R10, RZ, RZ, UR4 ;  /* 0x00000004ff0a7e24 */ /* 0x000fe4000f8e00ff */
[----:B------:R-:W-:Y:S07]  /*7340*/  LEPC R20, `(.L_x_120) ;  /* 0x000000001014794e */ /* 0x000fee0000000000 */
[----:B-1-3--:R-:W-:Y:S05]  /*7350*/  CALL.ABS.NOINC R2 ;  /* 0x0000000002007343 */ /* 0x00afea0003c00000 */
.L_x_120:
[----:B------:R-:W-:Y:S01]  /*7360*/  ISETP.NE.AND P0, PT, R72, RZ, PT ;  /* 0x000000ff4800720c */ /* 0x000fe20003f05270 */
[----:B------:R-:W-:Y:S05]  /*7370*/  WARPSYNC.ALL ;  /* 0x0000000000007948 */ /* 0x000fea0003800000 */
[----:B------:R-:W-:Y:S01]  /*7380*/  R2UR UR4, R34 ;  /* 0x00000000220472ca */ /* 0x000fe200000e0000 */
[--C-:B-1----:R-:W-:Y:S01]  /*7390*/  HADD2.F32 R20, -RZ, R40.reuse.H0_H0 ;  /* 0x20000028ff147230 */ /* 0x102fe20000004100 */
[----:B------:R-:W-:Y:S01]  /*73a0*/  R2UR UR5, R79 ;  /* 0x000000004f0572ca */ /* 0x000fe200000e0000 */
[----:B------:R-:W-:Y:S01]  /*73b0*/  HADD2.F32 R36, -RZ, R40.H1_H1 ;  /* 0x30000028ff247230 */ /* 0x000fe20000004100 */
[----:B------:R-:W-:Y:S01]  /*73c0*/  BSSY.RECONVERGENT B0, `(.L_x_121) ;  /* 0x000004f000007945 */ /* 0x000fe20003800200 */
[--C-:B------:R-:W-:Y:S02]  /*73d0*/  HADD2.F32 R21, -RZ, R41.reuse.H0_H0 ;  /* 0x20000029ff157230 */ /* 0x100fe40000004100 */
[----:B------:R-:W-:Y:S02]  /*73e0*/  HADD2.F32 R38, -RZ, R41.H1_H1 ;  /* 0x30000029ff267230 */ /* 0x000fe40000004100 */
[--C-:B------:R-:W-:Y:S02]  /*73f0*/  HADD2.F32 R37, -RZ, R42.reuse.H0_H0 ;  /* 0x2000002aff257230 */ /* 0x100fe40000004100 */
[----:B------:R-:W-:Y:S02]  /*7400*/  HADD2.F32 R40, -RZ, R42.H1_H1 ;  /* 0x3000002aff287230 */ /* 0x000fe40000004100 */
[----:B------:R-:W1:Y:S01]  /*7410*/  LDTM.16dp256bit.x4 R4, tmem[UR4+0x60] ;  /* 0x00006004000479ee */ /* 0x000e620008120000 */
[----:B------:R-:W-:Y:S01]  /*7420*/  NOP ;  /* 0x0000000000007918 */ /* 0x000fe20000000000 */
[----:B------:R-:W-:Y:S01]  /*7430*/  UIADD3 UR5, UPT, UPT, UR5, 0xb0, URZ ;  /* 0x000000b005057890 */ /* 0x000fe2000fffe0ff */
[--C-:B------:R-:W-:Y:S02]  /*7440*/  HADD2.F32 R39, -RZ, R43.reuse.H0_H0 ;  /* 0x2000002bff277230 */ /* 0x100fe40000004100 */
[----:B------:R-:W-:Y:S01]  /*7450*/  HADD2.F32 R41, -RZ, R43.H1_H1 ;  /* 0x3000002bff297230 */ /* 0x000fe20000004100 */
[----:B------:R-:W-:Y:S01]  /*7460*/  UPRMT UR5, UR37, 0x654, UR5 ;  /* 0x0000065425057896 */ /* 0x000fe20008000005 */
[--C-:B------:R-:W-:Y:S02]  /*7470*/  HADD2.F32 R42, -RZ, R48.reuse.H0_H0 ;  /* 0x20000030ff2a7230 */ /* 0x100fe40000004100 */
[----:B------:R-:W-:Y:S02]  /*7480*/  HADD2.F32 R43, -RZ, R48.H1_H1 ;  /* 0x30000030ff2b7230 */ /* 0x000fe40000004100 */
[--C-:B------:R-:W-:Y:S02]  /*7490*/  HADD2.F32 R44, -RZ, R49.reuse.H0_H0 ;  /* 0x20000031ff2c7230 */ /* 0x100fe40000004100 */
[----:B------:R-:W-:Y:S02]  /*74a0*/  HADD2.F32 R46, -RZ, R49.H1_H1 ;  /* 0x30000031ff2e7230 */ /* 0x000fe40000004100 */
[----:B-1----:R-:W-:Y:S01]  /*74b0*/  SYNCS.ARRIVE.TRANS64.RED.A1T0 RZ, [UR5], RZ ;  /* 0x000000ffffff79a7 */ /* 0x002fe20008100405 */
[--C-:B------:R-:W-:Y:S02]  /*74c0*/  HADD2.F32 R45, -RZ, R50.reuse.H0_H0 ;  /* 0x20000032ff2d7230 */ /* 0x100fe40000004100 */
[----:B------:R-:W-:Y:S02]  /*74d0*/  HADD2.F32 R48, -RZ, R50.H1_H1 ;  /* 0x30000032ff307230 */ /* 0x000fe40000004100 */
[--C-:B------:R-:W-:Y:S02]  /*74e0*/  HADD2.F32 R47, -RZ, R51.reuse.H0_H0 ;  /* 0x20000033ff2f7230 */ /* 0x100fe40000004100 */
[----:B------:R-:W-:Y:S02]  /*74f0*/  HADD2.F32 R50, -RZ, R51.H1_H1 ;  /* 0x30000033ff327230 */ /* 0x000fe40000004100 */
[C---:B------:R-:W-:Y:S01]  /*7500*/  FMUL R4, R33.reuse, R4 ;  /* 0x0000000421047220 */ /* 0x040fe20000400000 */
[C---:B------:R-:W-:Y:S01]  /*7510*/  FMUL R5, R33.reuse, R5 ;  /* 0x0000000521057220 */ /* 0x040fe20000400000 */
[C---:B------:R-:W-:Y:S01]  /*7520*/  FMUL R6, R33.reuse, R6 ;  /* 0x0000000621067220 */ /* 0x040fe20000400000 */
[----:B------:R-:W-:Y:S01]  /*7530*/  FMUL R7, R33, R7 ;  /* 0x0000000721077220 */ /* 0x000fe20000400000 */
[C---:B------:R-:W-:Y:S01]  /*7540*/  FFMA R4, R35.reuse, R20, R4 ;  /* 0x0000001423047223 */ /* 0x040fe20000000004 */
[C---:B------:R-:W-:Y:S01]  /*7550*/  FFMA R5, R35.reuse, R36, R5 ;  /* 0x0000002423057223 */ /* 0x040fe20000000005 */
[C---:B------:R-:W-:Y:S01]  /*7560*/  FFMA R6, R35.reuse, R21, R6 ;  /* 0x0000001523067223 */ /* 0x040fe20000000006 */
[----:B------:R-:W-:Y:S01]  /*7570*/  FFMA R7, R35, R38, R7 ;  /* 0x0000002623077223 */ /* 0x000fe20000000007 */
[C---:B------:R-:W-:Y:S01]  /*7580*/  FMUL R8, R33.reuse, R8 ;  /* 0x0000000821087220 */ /* 0x040fe20000400000 */
[----:B------:R-:W-:Y:S01]  /*7590*/  FMUL R9, R33, R9 ;  /* 0x0000000921097220 */ /* 0x000fe20000400000 */
[----:B---3--:R-:W-:Y:S01]  /*75a0*/  F2FP.F16.F32.PACK_AB R80, R5, R4 ;  /* 0x000000040550723e */ /* 0x008fe200000000ff */
[----:B------:R-:W-:Y:S01]  /*75b0*/  FMUL R0, R33, R10 ;  /* 0x0000000a21007220 */ /* 0x000fe20000400000 */
[----:B------:R-:W-:Y:S01]  /*75c0*/  F2FP.F16.F32.PACK_AB R81, R7, R6 ;  /* 0x000000060751723e */ /* 0x000fe200000000ff */
[C---:B------:R-:W-:Y:S01]  /*75d0*/  FFMA R8, R35.reuse, R37, R8 ;  /* 0x0000002523087223 */ /* 0x040fe20000000008 */
[----:B------:R-:W-:Y:S01]  /*75e0*/  FFMA R9, R35, R40, R9 ;  /* 0x0000002823097223 */ /* 0x000fe20000000009 */
[C---:B------:R-:W-:Y:S01]  /*75f0*/  FMUL R2, R33.reuse, R11 ;  /* 0x0000000b21027220 */ /* 0x040fe20000400000 */
[C---:B--2---:R-:W-:Y:S01]  /*7600*/  FMUL R3, R33.reuse, R12 ;  /* 0x0000000c21037220 */ /* 0x044fe20000400000 */
[----:B------:R-:W-:Y:S01]  /*7610*/  FMUL R10, R33, R13 ;  /* 0x0000000d210a7220 */ /* 0x000fe20000400000 */
[----:B------:R-:W-:Y:S01]  /*7620*/  FFMA R0, R35, R39, R0 ;  /* 0x0000002723007223 */ /* 0x000fe20000000000 */
        /* <DEDUP_REMOVED lines=40> */
.L_x_122:
[----:B------:R-:W-:Y:S05]  /*78b0*/  BSYNC.RECONVERGENT B0 ;  /* 0x0000000000007941 */ /* 0x000fea0003800200 */
.L_x_121:
[----:B------:R-:W-:Y:S01]  /*78c0*/  BAR.SYNC.DEFER_BLOCKING 0x1, 0x80 ;  /* 0x0042000000007b1d */ /* 0x000fe20000010000 */
[----:B------:R-:W-:Y:S01]  /*78d0*/  UISETP.NE.AND UP0, UPT, UR49, -0x4, UPT ;  /* 0xfffffffc3100788c */ /* 0x000fe2000bf05270 */
[----:B------:R-:W-:Y:S08]  /*78e0*/  IADD3 R0, PT, PT, R30, 0x1, RZ ;  /* 0x000000011e007810 */ /* 0x000ff00007ffe0ff */
[----:B------:R-:W-:Y:S05]  /*78f0*/  BRA.U !UP0, `(.L_x_123) ;  /* 0x0000000108287547 */ /* 0x000fea000b800000 */
[----:B------:R-:W-:Y:S01]  /*7900*/  ISETP.NE.AND P0, PT, R76, RZ, PT ;  /* 0x000000ff4c00720c */ /* 0x000fe20003f05270 */
[----:B------:R-:W-:Y:S01]  /*7910*/  IMAD.U32 R3, RZ, RZ, UR51 ;  /* 0x00000033ff037e24 */ /* 0x000fe2000f8e00ff */
[----:B------:R-:W-:Y:S01]  /*7920*/  UIADD3 UR51, UPT, UPT, UR51, 0x1, URZ ;  /* 0x0000000133337890 */ /* 0x000fe2000fffe0ff */
[----:B------:R-:W-:Y:S03]  /*7930*/  IMAD.U32 R2, RZ, RZ, UR37 ;  /* 0x00000025ff027e24 */ /* 0x000fe6000f8e00ff */
[----:B------:R-:W-:Y:S04]  /*7940*/  UISETP.NE.AND UP0, UPT, UR51, 0x4, UPT ;  /* 0x000000043300788c */ /* 0x000fe8000bf05270 */
[----:B------:R-:W-:Y:S03]  /*7950*/  USEL UR51, UR51, URZ, UP0 ;  /* 0x000000ff33337287 */ /* 0x000fe60008000000 */
[----:B------:R-:W-:Y:S05]  /*7960*/  @P0 LEA R3, R3, UR48, 0x3 ;  /* 0x0000003003030c11 */ /* 0x000fea000f8e18ff */
[----:B------:R-:W-:Y:S05]  /*7970*/  @P0 VIADD R3, R3, 0x40 ;  /* 0x0000004003030836 */ /* 0x000fea0000000000 */
[----:B------:R-:W-:Y:S04]  /*7980*/  @P0 PRMT R2, R2, 0x654, R3 ;  /* 0x0000065402020816 */ /* 0x000fe80000000003 */
[----:B------:R2:W-:Y:S03]  /*7990*/  @P0 SYNCS.ARRIVE.TRANS64.RED.A1T0 RZ, [R2+URZ], RZ ;  /* 0x000000ff02ff09a7 */ /* 0x0005e600081004ff */
.L_x_123:
[----:B------:R-:W-:Y:S01]  /*79a0*/  ISETP.NE.AND P2, PT, R73, RZ, PT ;  /* 0x000000ff4900720c */ /* 0x000fe20003f45270 */
[----:B------:R-:W-:Y:S01]  /*79b0*/  UIADD3 UR49, UPT, UPT, UR49, 0x4, URZ ;  /* 0x0000000431317890 */ /* 0x000fe2000fffe0ff */
[----:B------:R-:W-:Y:S01]  /*79c0*/  ISETP.NE.AND P0, PT, R75, 0x2, PT ;  /* 0x000000024b00780c */ /* 0x000fe20003f05270 */
[----:B------:R-:W-:Y:S01]  /*79d0*/  IMAD.IADD R20, R29, 0x1, R58 ;  /* 0x000000011d147824 */ /* 0x000fe200078e023a */
[----:B------:R-:W-:Y:S01]  /*79e0*/  ISETP.NE.AND P1, PT, R0, 0x4, PT ;  /* 0x000000040000780c */ /* 0x000fe20003f25270 */
[----:B------:R-:W-:Y:S01]  /*79f0*/  IMAD.IADD R21, R31, 0x1, R60 ;  /* 0x000000011f157824 */ /* 0x000fe200078e023c */
[----:B------:R-:W-:Y:S02]  /*7a00*/  SEL R3, RZ, 0x1, P0 ;  /* 0x00000001ff037807 */ /* 0x000fe40000000000 */
[----:B--2---:R-:W-:Y:S02]  /*7a10*/  SEL R2, RZ, 0x1, P1 ;  /* 0x00000001ff027807 */ /* 0x004fe40000800000 */
[----:B------:R-:W-:Y:S02]  /*7a20*/  LOP3.LUT R68, R68, R3, RZ, 0x3c, !PT ;  /* 0x0000000344447212 */ /* 0x000fe400078e3cff */
[----:B------:R-:W-:Y:S02]  /*7a30*/  LOP3.LUT R69, R69, R2, RZ, 0x3c, !PT ;  /* 0x0000000245457212 */ /* 0x000fe400078e3cff */
[----:B------:R-:W-:Y:S02]  /*7a40*/  @P2 R2UR UR36, R67 ;  /* 0x00000000432422ca */ /* 0x000fe400000e0000 */
[----:B------:R-:W-:Y:S02]  /*7a50*/  SEL R75, R75, RZ, P0 ;  /* 0x000000ff4b4b7207 */ /* 0x000fe40000000000 */
[----:B------:R-:W-:Y:S01]  /*7a60*/  SEL R30, R0, RZ, P1 ;  /* 0x000000ff001e7207 */ /* 0x000fe20000800000 */
[----:B------:R-:W-:Y:S10]  /*7a70*/  @P2 BRA `(.L_x_124) ;  /* 0xffffffd000182947 */ /* 0x000ff4000383ffff */
[----:B------:R-:W-:-:S09]  /*7a80*/  UISETP.NE.AND UP0, UPT, UR50, URZ, UPT ;  /* 0x000000ff3200728c */ /* 0x000fd2000bf05270 */
[----:B------:R-:W-:Y:S05]  /*7a90*/  BRA.U !UP0, `(.L_x_125) ;  /* 0x0000000108487547 */ /* 0x000fea000b800000 */
[----:B------:R-:W2:Y:S02]  /*7aa0*/  LDCU.64 UR4, c[0x0][0x890] ;  /* 0x00011200ff0477ac */ /* 0x000ea40008000a00 */
[----:B--2---:R-:W-:-:S04]  /*7ab0*/  UISETP.NE.U32.AND UP0, UPT, UR4, URZ, UPT ;  /* 0x000000ff0400728c */ /* 0x004fc8000bf05070 */
[----:B------:R-:W-:-:S09]  /*7ac0*/  UISETP.NE.AND.EX UP0, UPT, UR5, URZ, UPT, UP0 ;  /* 0x000000ff0500728c */ /* 0x000fd2000bf05300 */
[----:B------:R-:W-:Y:S05]  /*7ad0*/  BRA.U UP0, `(.L_x_126) ;  /* 0x00000001000c7547 */ /* 0x000fea000b800000 */
[----:B------:R-:W-:-:S13]  /*7ae0*/  FSETP.NEU.AND P0, PT, R35, RZ, PT ;  /* 0x000000ff2300720b */ /* 0x000fda0003f0d000 */
[----:B------:R-:W-:Y:S05]  /*7af0*/  @!P0 EXIT ;  /* 0x000000000000894d */ /* 0x000fea0003800000 */
[----:B------:R-:W-:Y:S05]  /*7b00*/  BRA `(.L_x_125) ;  /* 0x00000000002c7947 */ /* 0x000fea0003800000 */
.L_x_126:
[----:B------:R-:W-:Y:S01]  /*7b10*/  ISETP.NE.AND P0, PT, R74, RZ, PT ;  /* 0x000000ff4a00720c */ /* 0x000fe20003f05270 */
[----:B------:R-:W-:-:S12]  /*7b20*/  BSSY.RECONVERGENT B0, `(.L_x_125) ;  /* 0x0000009000007945 */ /* 0x000fd80003800200 */
[----:B------:R-:W-:Y:S05]  /*7b30*/  @P0 BRA `(.L_x_127) ;  /* 0x0000000000140947 */ /* 0x000fea0003800000 */
[----:B------:R-:W2:Y:S02]  /*7b40*/  LDCU.64 UR4, c[0x0][0x888] ;  /* 0x00011100ff0477ac */ /* 0x000ea40008000a00 */
[----:B--2---:R-:W-:-:S04]  /*7b50*/  ISETP.NE.U32.AND P0, PT, RZ, UR4, PT ;  /* 0x00000004ff007c0c */ /* 0x004fc8000bf05070 */
[----:B------:R-:W-:-:S13]  /*7b60*/  ISETP.NE.AND.EX P0, PT, RZ, UR5, PT, P0 ;  /* 0x00000005ff007c0c */ /* 0x000fda000bf05300 */
[----:B------:R-:W-:Y:S05]  /*7b70*/  @!P0 EXIT ;  /* 0x000000000000894d */ /* 0x000fea0003800000 */
[----:B------:R-:W-:Y:S05]  /*7b80*/  BRA `(.L_x_128) ;  /* 0x0000000000087947 */ /* 0x000fea0003800000 */
.L_x_127:
[----:B------:R-:W-:-:S13]  /*7b90*/  FSETP.NEU.AND P0, PT, R35, RZ, PT ;  /* 0x000000ff2300720b */ /* 0x000fda0003f0d000 */
[----:B------:R-:W-:Y:S05]  /*7ba0*/  @!P0 EXIT ;  /* 0x000000000000894d */ /* 0x000fea0003800000 */
.L_x_128:
[----:B------:R-:W-:Y:S05]  /*7bb0*/  BSYNC.RECONVERGENT B0 ;  /* 0x0000000000007941 */ /* 0x000fea0003800200 */
.L_x_125:
[----:B------:R-:W-:Y:S01]  /*7bc0*/  ULEA UR4, UR51, UR48, 0x3 ;  /* 0x0000003033047291 */ /* 0x000fe2000f8e18ff */
[----:B------:R-:W-:-:S04]  /*7bd0*/  DEPBAR.LE SB0, 0x0 ;  /* 0x000080000000791a */ /* 0x000fc80000000000 */
[----:B------:R-:W-:-:S04]  /*7be0*/  UIADD3 UR4, UPT, UPT, UR4, 0x40, URZ ;  /* 0x0000004004047890 */ /* 0x000fc8000fffe0ff */
[----:B------:R-:W-:-:S09]  /*7bf0*/  UPRMT UR4, UR37, 0x654, UR4 ;  /* 0x0000065425047896 */ /* 0x000fd20008000004 */
[----:B------:R-:W-:Y:S01]  /*7c00*/  SYNCS.ARRIVE.TRANS64.RED.A1T0 RZ, [UR4], RZ ;  /* 0x000000ffffff79a7 */ /* 0x000fe20008100404 */
[----:B------:R-:W-:Y:S05]  /*7c10*/  EXIT ;  /* 0x000000000000794d */ /* 0x000fea0003800000 */
.L_x_19:
[----:B--2---:R2:W1:Y:S02]  /*7c20*/  SYNCS.PHASECHK.TRANS64.TRYWAIT P0, [R3+URZ+0xe0], R2 ;  /* 0x0000e002030075a7 */ /* 0x00446400080011ff */
[----:B-1----:R-:W-:Y:S05]  /*7c30*/  @!P0 NANOSLEEP.SYNCS 0x989680 ;  /* 0x009896800000895d */ /* 0x002fea0003900000 */
[----:B------:R-:W1:Y:S02]  /*7c40*/  @!P0 SYNCS.PHASECHK.TRANS64 P0, [R3+URZ+0xe0], R2 ;  /* 0x0000e002030085a7 */ /* 0x000e6400080010ff */
[----:B-1----:R-:W-:Y:S05]  /*7c50*/  @!P0 BRA `(.L_x_19) ;  /* 0xfffffffc00f08947 */ /* 0x002fea000383ffff */
[----:B------:R-:W-:Y:S05]  /*7c60*/  BRA `(.L_x_129) ;  /* 0xffffff9800507947 */ /* 0x000fea000383ffff */
.L_x_22:
[----:B-1----:R-:W-:-:S07]  /*7c70*/  MOV R2, UR33 ;  /* 0x0000002100027c02 */ /* 0x002fce0008000f00 */
.L_x_130:
[----:B-1----:R1:W2:Y:S02]  /*7c80*/  SYNCS.PHASECHK.TRANS64.TRYWAIT P0, [R2+URZ+0x10], R5 ;  /* 0x00001005020075a7 */ /* 0x0022a400080011ff */
[----:B--2---:R-:W-:Y:S05]  /*7c90*/  @!P0 NANOSLEEP.SYNCS 0x989680 ;  /* 0x009896800000895d */ /* 0x004fea0003900000 */
[----:B------:R-:W2:Y:S02]  /*7ca0*/  @!P0 SYNCS.PHASECHK.TRANS64 P0, [R2+URZ+0x10], R5 ;  /* 0x00001005020085a7 */ /* 0x000ea400080010ff */
[----:B--2---:R-:W-:Y:S05]  /*7cb0*/  @!P0 BRA `(.L_x_130) ;  /* 0xfffffffc00f08947 */ /* 0x004fea000383ffff */
[----:B------:R-:W-:Y:S05]  /*7cc0*/  BRA `(.L_x_21) ;  /* 0xffffff9800a07947 */ /* 0x000fea000383ffff */
.L_x_28:
[----:B-1----:R-:W-:-:S07]  /*7cd0*/  MOV R2, UR17 ;  /* 0x0000001100027c02 */ /* 0x002fce0008000f00 */
.L_x_131:
[----:B-1----:R1:W2:Y:S02]  /*7ce0*/  SYNCS.PHASECHK.TRANS64.TRYWAIT P0, [R2+URZ+0x10], R5 ;  /* 0x00001005020075a7 */ /* 0x0022a400080011ff */
[----:B--2---:R-:W-:Y:S05]  /*7cf0*/  @!P0 NANOSLEEP.SYNCS 0x989680 ;  /* 0x009896800000895d */ /* 0x004fea0003900000 */
[----:B------:R-:W2:Y:S02]  /*7d00*/  @!P0 SYNCS.PHASECHK.TRANS64 P0, [R2+URZ+0x10], R5 ;  /* 0x00001005020085a7 */ /* 0x000ea400080010ff */
[----:B--2---:R-:W-:Y:S05]  /*7d10*/  @!P0 BRA `(.L_x_131) ;  /* 0xfffffffc00f08947 */ /* 0x004fea000383ffff */
[----:B------:R-:W-:Y:S05]  /*7d20*/  BRA `(.L_x_27) ;  /* 0xffffff9c00487947 */ /* 0x000fea000383ffff */
.L_x_32:
[----:B-1----:R1:W2:Y:S02]  /*7d30*/  SYNCS.PHASECHK.TRANS64.TRYWAIT P0, [R2+URZ+0x70], R3 ;  /* 0x00007003020075a7 */ /* 0x0022a400080011ff */
[----:B--2---:R-:W-:Y:S05]  /*7d40*/  @!P0 NANOSLEEP.SYNCS 0x989680 ;  /* 0x009896800000895d */ /* 0x004fea0003900000 */
[----:B------:R-:W2:Y:S02]  /*7d50*/  @!P0 SYNCS.PHASECHK.TRANS64 P0, [R2+URZ+0x70], R3 ;  /* 0x00007003020085a7 */ /* 0x000ea400080010ff */
[----:B--2---:R-:W-:Y:S05]  /*7d60*/  @!P0 BRA `(.L_x_32) ;  /* 0xfffffffc00f08947 */ /* 0x004fea000383ffff */
[----:B------:R-:W-:Y:S05]  /*7d70*/  BRA `(.L_x_132) ;  /* 0xffffff9c00d87947 */ /* 0x000fea000383ffff */
.L_x_36:
[----:B----4-:R-:W-:-:S07]  /*7d80*/  MOV R0, UR4 ;  /* 0x0000000400007c02 */ /* 0x010fce0008000f00 */
.L_x_133:
[----:B-1----:R1:W2:Y:S02]  /*7d90*/  SYNCS.PHASECHK.TRANS64.TRYWAIT P0, [R0+URZ], R3 ;  /* 0x00000003000075a7 */ /* 0x0022a400080011ff */
[----:B--2---:R-:W-:Y:S05]  /*7da0*/  @!P0 NANOSLEEP.SYNCS 0x989680 ;  /* 0x009896800000895d */ /* 0x004fea0003900000 */
[----:B------:R-:W2:Y:S02]  /*7db0*/  @!P0 SYNCS.PHASECHK.TRANS64 P0, [R0+URZ], R3 ;  /* 0x00000003000085a7 */ /* 0x000ea400080010ff */
[----:B--2---:R-:W-:Y:S05]  /*7dc0*/  @!P0 BRA `(.L_x_133) ;  /* 0xfffffffc00f08947 */ /* 0x004fea000383ffff */
[----:B------:R-:W-:Y:S05]  /*7dd0*/  BRA `(.L_x_134) ;  /* 0xffffffa400487947 */ /* 0x000fea000383ffff */
.L_x_39:
[----:B-1----:R1:W2:Y:S02]  /*7de0*/  SYNCS.PHASECHK.TRANS64.TRYWAIT P0, [R0+URZ+0xd0], R5 ;  /* 0x0000d005000075a7 */ /* 0x0022a400080011ff */
[----:B--2---:R-:W-:Y:S05]  /*7df0*/  @!P0 NANOSLEEP.SYNCS 0x989680 ;  /* 0x009896800000895d */ /* 0x004fea0003900000 */
[----:B------:R-:W2:Y:S02]  /*7e00*/  @!P0 SYNCS.PHASECHK.TRANS64 P0, [R0+URZ+0xd0], R5 ;  /* 0x0000d005000085a7 */ /* 0x000ea400080010ff */
[----:B--2---:R-:W-:Y:S05]  /*7e10*/  @!P0 BRA `(.L_x_39) ;  /* 0xfffffffc00f08947 */ /* 0x004fea000383ffff */
[----:B------:R-:W-:Y:S05]  /*7e20*/  BRA `(.L_x_135) ;  /* 0xffffffa400a47947 */ /* 0x000fea000383ffff */
.L_x_40:
[----:B------:R-:W-:-:S07]  /*7e30*/  MOV R0, UR5 ;  /* 0x0000000500007c02 */ /* 0x000fce0008000f00 */
.L_x_136:
[----:B-1----:R1:W2:Y:S02]  /*7e40*/  SYNCS.PHASECHK.TRANS64.TRYWAIT P0, [R0+URZ+0x80], R5 ;  /* 0x00008005000075a7 */ /* 0x0022a400080011ff */
[----:B--2---:R-:W-:Y:S05]  /*7e50*/  @!P0 NANOSLEEP.SYNCS 0x989680 ;  /* 0x009896800000895d */ /* 0x004fea0003900000 */
[----:B------:R-:W2:Y:S02]  /*7e60*/  @!P0 SYNCS.PHASECHK.TRANS64 P0, [R0+URZ+0x80], R5 ;  /* 0x00008005000085a7 */ /* 0x000ea400080010ff */
[----:B--2---:R-:W-:Y:S05]  /*7e70*/  @!P0 BRA `(.L_x_136) ;  /* 0xfffffffc00f08947 */ /* 0x004fea000383ffff */
[----:B------:R-:W-:Y:S05]  /*7e80*/  BRA `(.L_x_137) ;  /* 0xffffffa400b47947 */ /* 0x000fea000383ffff */
.L_x_41:
[----:B-1----:R1:W2:Y:S02]  /*7e90*/  SYNCS.PHASECHK.TRANS64.TRYWAIT P1, [R0+URZ+0x70], R5 ;  /* 0x00007005000075a7 */ /* 0x0022a400080211ff */
[----:B--2---:R-:W-:Y:S05]  /*7ea0*/  @!P1 NANOSLEEP.SYNCS 0x989680 ;  /* 0x009896800000995d */ /* 0x004fea0003900000 */
[----:B------:R-:W2:Y:S02]  /*7eb0*/  @!P1 SYNCS.PHASECHK.TRANS64 P1, [R0+URZ+0x70], R5 ;  /* 0x00007005000095a7 */ /* 0x000ea400080210ff */
[----:B--2---:R-:W-:Y:S05]  /*7ec0*/  @!P1 BRA `(.L_x_41) ;  /* 0xfffffffc00f09947 */ /* 0x004fea000383ffff */
[----:B------:R-:W-:Y:S05]  /*7ed0*/  BRA `(.L_x_138) ;  /* 0xffffffa400e47947 */ /* 0x000fea000383ffff */
.L_x_44:
[----:B------:R-:W-:-:S07]  /*7ee0*/  MOV R0, UR5 ;  /* 0x0000000500007c02 */ /* 0x000fce0008000f00 */
.L_x_139:
[----:B-1----:R1:W2:Y:S02]  /*7ef0*/  SYNCS.PHASECHK.TRANS64.TRYWAIT P0, [R0+URZ+0x80], R3 ;  /* 0x00008003000075a7 */ /* 0x0022a400080011ff */
[----:B--2---:R-:W-:Y:S05]  /*7f00*/  @!P0 NANOSLEEP.SYNCS 0x989680 ;  /* 0x009896800000895d */ /* 0x004fea0003900000 */
[----:B------:R-:W2:Y:S02]  /*7f10*/  @!P0 SYNCS.PHASECHK.TRANS64 P0, [R0+URZ+0x80], R3 ;  /* 0x00008003000085a7 */ /* 0x000ea400080010ff */
[----:B--2---:R-:W-:Y:S05]  /*7f20*/  @!P0 BRA `(.L_x_139) ;  /* 0xfffffffc00f08947 */ /* 0x004fea000383ffff */
[----:B------:R-:W-:Y:S05]  /*7f30*/  BRA `(.L_x_43) ;  /* 0xffffffa800387947 */ /* 0x000fea000383ffff */
.L_x_51:
[----:B-1----:R1:W2:Y:S02]  /*7f40*/  SYNCS.PHASECHK.TRANS64.TRYWAIT P1, [R0+URZ+0x70], R5 ;  /* 0x00007005000075a7 */ /* 0x0022a400080211ff */
[----:B--2---:R-:W-:Y:S05]  /*7f50*/  @!P1 NANOSLEEP.SYNCS 0x989680 ;  /* 0x009896800000995d */ /* 0x004fea0003900000 */
[----:B------:R-:W2:Y:S02]  /*7f60*/  @!P1 SYNCS.PHASECHK.TRANS64 P1, [R0+URZ+0x70], R5 ;  /* 0x00007005000095a7 */ /* 0x000ea400080210ff */
[----:B--2---:R-:W-:Y:S05]  /*7f70*/  @!P1 BRA `(.L_x_51) ;  /* 0xfffffffc00f09947 */ /* 0x004fea000383ffff */
[----:B------:R-:W-:Y:S05]  /*7f80*/  BRA `(.L_x_140) ;  /* 0xffffffac00987947 */ /* 0x000fea000383ffff */
.L_x_52:
[----:B------:R-:W-:-:S07]  /*7f90*/  MOV R3, UR8 ;  /* 0x0000000800037c02 */ /* 0x000fce0008000f00 */
.L_x_141:
[----:B-1----:R1:W2:Y:S02]  /*7fa0*/  SYNCS.PHASECHK.TRANS64.TRYWAIT P0, [R3+URZ+0xb0], R0 ;  /* 0x0000b000030075a7 */ /* 0x0022a400080011ff */
[----:B--2---:R-:W-:Y:S05]  /*7fb0*/  @!P0 NANOSLEEP.SYNCS 0x989680 ;  /* 0x009896800000895d */ /* 0x004fea0003900000 */
[----:B------:R-:W2:Y:S02]  /*7fc0*/  @!P0 SYNCS.PHASECHK.TRANS64 P0, [R3+URZ+0xb0], R0 ;  /* 0x0000b000030085a7 */ /* 0x000ea400080010ff */
[----:B--2---:R-:W-:Y:S05]  /*7fd0*/  @!P0 BRA `(.L_x_141) ;  /* 0xfffffffc00f08947 */ /* 0x004fea000383ffff */
[----:B------:R-:W-:Y:S05]  /*7fe0*/  BRA `(.L_x_142) ;  /* 0xffffffac00e87947 */ /* 0x000fea000383ffff */
.L_x_55:
[----:B------:R-:W-:Y:S07]  /*7ff0*/  MOV R0, UR7 ;  /* 0x0000000700007c02 */ /* 0x000fee0008000f00 */
.L_x_143:
[----:B-1----:R1:W2:Y:S02]  /*8000*/  SYNCS.PHASECHK.TRANS64.TRYWAIT P0, [R0+URZ], R3 ;  /* 0x00000003000075a7 */ /* 0x0022a400080011ff */
[----:B--2---:R-:W-:Y:S05]  /*8010*/  @!P0 NANOSLEEP.SYNCS 0x989680 ;  /* 0x009896800000895d */ /* 0x004fea0003900000 */
[----:B------:R-:W2:Y:S02]  /*8020*/  @!P0 SYNCS.PHASECHK.TRANS64 P0, [R0+URZ], R3 ;  /* 0x00000003000085a7 */ /* 0x000ea400080010ff */
[----:B--2---:R-:W-:Y:S05]  /*8030*/  @!P0 BRA `(.L_x_143) ;  /* 0xfffffffc00f08947 */ /* 0x004fea000383ffff */
[----:B------:R-:W-:Y:S05]  /*8040*/  BRA `(.L_x_54) ;  /* 0xffffffb000047947 */ /* 0x000fea000383ffff */
.L_x_58:
[----:B------:R-:W-:-:S07]  /*8050*/  MOV R0, UR5 ;  /* 0x0000000500007c02 */ /* 0x000fce0008000f00 */
.L_x_144:
[----:B--2---:R2:W3:Y:S02]  /*8060*/  SYNCS.PHASECHK.TRANS64.TRYWAIT P0, [R0+URZ], R3 ;  /* 0x00000003000075a7 */ /* 0x0044e400080011ff */
[----:B---3--:R-:W-:Y:S05]  /*8070*/  @!P0 NANOSLEEP.SYNCS 0x989680 ;  /* 0x009896800000895d */ /* 0x008fea0003900000 */
[----:B------:R-:W3:Y:S02]  /*8080*/  @!P0 SYNCS.PHASECHK.TRANS64 P0, [R0+URZ], R3 ;  /* 0x00000003000085a7 */ /* 0x000ee400080010ff */
[----:B---3--:R-:W-:Y:S05]  /*8090*/  @!P0 BRA `(.L_x_144) ;  /* 0xfffffffc00f08947 */ /* 0x008fea000383ffff */
[----:B------:R-:W-:Y:S05]  /*80a0*/  BRA `(.L_x_145) ;  /* 0xffffffb000b87947 */ /* 0x000fea000383ffff */
.L_x_59:
[----:B------:R-:W-:-:S07]  /*80b0*/  MOV R0, UR5 ;  /* 0x0000000500007c02 */ /* 0x000fce0008000f00 */
.L_x_146:
[----:B-1----:R1:W2:Y:S02]  /*80c0*/  SYNCS.PHASECHK.TRANS64.TRYWAIT P0, [R0+URZ], R3 ;  /* 0x00000003000075a7 */ /* 0x0022a400080011ff */
[----:B--2---:R-:W-:Y:S05]  /*80d0*/  @!P0 NANOSLEEP.SYNCS 0x989680 ;  /* 0x009896800000895d */ /* 0x004fea0003900000 */
[----:B------:R-:W2:Y:S02]  /*80e0*/  @!P0 SYNCS.PHASECHK.TRANS64 P0, [R0+URZ], R3 ;  /* 0x00000003000085a7 */ /* 0x000ea400080010ff */
[----:B--2---:R-:W-:Y:S05]  /*80f0*/  @!P0 BRA `(.L_x_146) ;  /* 0xfffffffc00f08947 */ /* 0x004fea000383ffff */
[----:B------:R-:W-:Y:S05]  /*8100*/  BRA `(.L_x_147) ;  /* 0xffffffb000c47947 */ /* 0x000fea000383ffff */
.L_x_60:
[----:B------:R-:W-:-:S07]  /*8110*/  MOV R0, UR5 ;  /* 0x0000000500007c02 */ /* 0x000fce0008000f00 */
.L_x_148:
[----:B-1----:R1:W2:Y:S02]  /*8120*/  SYNCS.PHASECHK.TRANS64.TRYWAIT P0, [R0+URZ], R3 ;  /* 0x00000003000075a7 */ /* 0x0022a400080011ff */
[----:B--2---:R-:W-:Y:S05]  /*8130*/  @!P0 NANOSLEEP.SYNCS 0x989680 ;  /* 0x009896800000895d */ /* 0x004fea0003900000 */
[----:B------:R-:W2:Y:S02]  /*8140*/  @!P0 SYNCS.PHASECHK.TRANS64 P0, [R0+URZ], R3 ;  /* 0x00000003000085a7 */ /* 0x000ea400080010ff */
[----:B--2---:R-:W-:Y:S05]  /*8150*/  @!P0 BRA `(.L_x_148) ;  /* 0xfffffffc00f08947 */ /* 0x004fea000383ffff */
[----:B------:R-:W-:Y:S05]  /*8160*/  BRA `(.L_x_149) ;  /* 0xffffffb000d07947 */ /* 0x000fea000383ffff */
.L_x_61:
[----:B------:R-:W-:-:S07]  /*8170*/  MOV R0, UR7 ;  /* 0x0000000700007c02 */ /* 0x000fce0008000f00 */
.L_x_150:
[----:B-1----:R1:W2:Y:S02]  /*8180*/  SYNCS.PHASECHK.TRANS64.TRYWAIT P0, [R0+URZ], R3 ;  /* 0x00000003000075a7 */ /* 0x0022a400080011ff */
[----:B--2---:R-:W-:Y:S05]  /*8190*/  @!P0 NANOSLEEP.SYNCS 0x989680 ;  /* 0x009896800000895d */ /* 0x004fea0003900000 */
[----:B------:R-:W2:Y:S02]  /*81a0*/  @!P0 SYNCS.PHASECHK.TRANS64 P0, [R0+URZ], R3 ;  /* 0x00000003000085a7 */ /* 0x000ea400080010ff */
[----:B--2---:R-:W-:Y:S05]  /*81b0*/  @!P0 BRA `(.L_x_150) ;  /* 0xfffffffc00f08947 */ /* 0x004fea000383ffff */
[----:B------:R-:W-:Y:S05]  /*81c0*/  BRA `(.L_x_151) ;  /* 0xffffffb000dc7947 */ /* 0x000fea000383ffff */
.L_x_66:
[----:B--2---:R2:W3:Y:S02]  /*81d0*/  SYNCS.PHASECHK.TRANS64.TRYWAIT P0, [R0+URZ+0x70], R3 ;  /* 0x00007003000075a7 */ /* 0x0044e400080011ff */
[----:B---3--:R-:W-:Y:S05]  /*81e0*/  @!P0 NANOSLEEP.SYNCS 0x989680 ;  /* 0x009896800000895d */ /* 0x008fea0003900000 */
[----:B------:R-:W3:Y:S02]  /*81f0*/  @!P0 SYNCS.PHASECHK.TRANS64 P0, [R0+URZ+0x70], R3 ;  /* 0x00007003000085a7 */ /* 0x000ee400080010ff */
[----:B---3--:R-:W-:Y:S05]  /*8200*/  @!P0 BRA `(.L_x_66) ;  /* 0xfffffffc00f08947 */ /* 0x008fea000383ffff */
[----:B------:R-:W-:Y:S05]  /*8210*/  BRA `(.L_x_152) ;  /* 0xffffffb400e87947 */ /* 0x000fea000383ffff */
.L_x_69:
[----:B------:R-:W-:Y:S07]  /*8220*/  MOV R0, UR7 ;  /* 0x0000000700007c02 */ /* 0x000fee0008000f00 */
.L_x_153:
[----:B--2---:R2:W3:Y:S02]  /*8230*/  SYNCS.PHASECHK.TRANS64.TRYWAIT P0, [R0+URZ+0x68], R3 ;  /* 0x00006803000075a7 */ /* 0x0044e400080011ff */
[----:B---3--:R-:W-:Y:S05]  /*8240*/  @!P0 NANOSLEEP.SYNCS 0x989680 ;  /* 0x009896800000895d */ /* 0x008fea0003900000 */
[----:B------:R-:W3:Y:S02]  /*8250*/  @!P0 SYNCS.PHASECHK.TRANS64 P0, [R0+URZ+0x68], R3 ;  /* 0x00006803000085a7 */ /* 0x000ee400080010ff */
[----:B---3--:R-:W-:Y:S05]  /*8260*/  @!P0 BRA `(.L_x_153) ;  /* 0xfffffffc00f08947 */ /* 0x008fea000383ffff */
[----:B------:R-:W-:Y:S05]  /*8270*/  BRA `(.L_x_68) ;  /* 0xffffffb800c87947 */ /* 0x000fea000383ffff */
.L_x_72:
[----:B------:R-:W-:Y:S07]  /*8280*/  MOV R3, UR7 ;  /* 0x0000000700037c02 */ /* 0x000fee0008000f00 */
.L_x_154:
[----:B-1----:R1:W2:Y:S02]  /*8290*/  SYNCS.PHASECHK.TRANS64.TRYWAIT P0, [R3+URZ+0x40], R12 ;  /* 0x0000400c030075a7 */ /* 0x0022a400080011ff */
[----:B--2---:R-:W-:Y:S05]  /*82a0*/  @!P0 NANOSLEEP.SYNCS 0x989680 ;  /* 0x009896800000895d */ /* 0x004fea0003900000 */
[----:B------:R-:W2:Y:S02]  /*82b0*/  @!P0 SYNCS.PHASECHK.TRANS64 P0, [R3+URZ+0x40], R12 ;  /* 0x0000400c030085a7 */ /* 0x000ea400080010ff */
[----:B--2---:R-:W-:Y:S05]  /*82c0*/  @!P0 BRA `(.L_x_154) ;  /* 0xfffffffc00f08947 */ /* 0x004fea000383ffff */
[----:B------:R-:W-:Y:S05]  /*82d0*/  BRA `(.L_x_155) ;  /* 0xffffffbc00407947 */ /* 0x000fea000383ffff */
.L_x_73:
[----:B-1----:R-:W-:Y:S07]  /*82e0*/  MOV R3, UR7 ;  /* 0x0000000700037c02 */ /* 0x002fee0008000f00 */
.L_x_156:
[----:B-1----:R1:W2:Y:S02]  /*82f0*/  SYNCS.PHASECHK.TRANS64.TRYWAIT P0, [R3+URZ+0x48], R12 ;  /* 0x0000480c030075a7 */ /* 0x0022a400080011ff */
[----:B--2---:R-:W-:Y:S05]  /*8300*/  @!P0 NANOSLEEP.SYNCS 0x989680 ;  /* 0x009896800000895d */ /* 0x004fea0003900000 */
[----:B------:R-:W2:Y:S02]  /*8310*/  @!P0 SYNCS.PHASECHK.TRANS64 P0, [R3+URZ+0x48], R12 ;  /* 0x0000480c030085a7 */ /* 0x000ea400080010ff */
[----:B--2---:R-:W-:Y:S05]  /*8320*/  @!P0 BRA `(.L_x_156) ;  /* 0xfffffffc00f08947 */ /* 0x004fea000383ffff */
[----:B------:R-:W-:Y:S05]  /*8330*/  BRA `(.L_x_157) ;  /* 0xffffffbc007c7947 */ /* 0x000fea000383ffff */
.L_x_74:
[----:B-1----:R-:W-:Y:S07]  /*8340*/  MOV R3, UR7 ;  /* 0x0000000700037c02 */ /* 0x002fee0008000f00 */
.L_x_158:
[----:B-1----:R1:W2:Y:S02]  /*8350*/  SYNCS.PHASECHK.TRANS64.TRYWAIT P0, [R3+URZ+0x50], R12 ;  /* 0x0000500c030075a7 */ /* 0x0022a400080011ff */
[----:B--2---:R-:W-:Y:S05]  /*8360*/  @!P0 NANOSLEEP.SYNCS 0x989680 ;  /* 0x009896800000895d */ /* 0x004fea0003900000 */
[----:B------:R-:W2:Y:S02]  /*8370*/  @!P0 SYNCS.PHASECHK.TRANS64 P0, [R3+URZ+0x50], R12 ;  /* 0x0000500c030085a7 */ /* 0x000ea400080010ff */
[----:B--2---:R-:W-:Y:S05]  /*8380*/  @!P0 BRA `(.L_x_158) ;  /* 0xfffffffc00f08947 */ /* 0x004fea000383ffff */
[----:B------:R-:W-:Y:S05]  /*8390*/  BRA `(.L_x_159) ;  /* 0xffffffbc00c47947 */ /* 0x000fea000383ffff */
.L_x_75:
[----:B------:R-:W-:Y:S07]  /*83a0*/  MOV R3, UR7 ;  /* 0x0000000700037c02 */ /* 0x000fee0008000f00 */
.L_x_160:
[----:B-1----:R1:W2:Y:S02]  /*83b0*/  SYNCS.PHASECHK.TRANS64.TRYWAIT P0, [R3+URZ+0x58], R12 ;  /* 0x0000580c030075a7 */ /* 0x0022a400080011ff */
[----:B--2---:R-:W-:Y:S05]  /*83c0*/  @!P0 NANOSLEEP.SYNCS 0x989680 ;  /* 0x009896800000895d */ /* 0x004fea0003900000 */
[----:B------:R-:W2:Y:S02]  /*83d0*/  @!P0 SYNCS.PHASECHK.TRANS64 P0, [R3+URZ+0x58], R12 ;  /* 0x0000580c030085a7 */ /* 0x000ea400080010ff */
[----:B--2---:R-:W-:Y:S05]  /*83e0*/  @!P0 BRA `(.L_x_160) ;  /* 0xfffffffc00f08947 */ /* 0x004fea000383ffff */
[----:B------:R-:W-:Y:S05]  /*83f0*/  BRA `(.L_x_161) ;  /* 0xffffffc0004c7947 */ /* 0x000fea000383ffff */
.L_x_77:
[----:B------:R-:W-:-:S07]  /*8400*/  MOV R0, UR7 ;  /* 0x0000000700007c02 */ /* 0x000fce0008000f00 */
.L_x_162:
[----:B-1----:R1:W3:Y:S02]  /*8410*/  SYNCS.PHASECHK.TRANS64.TRYWAIT P0, [R0+URZ+0x40], R3 ;  /* 0x00004003000075a7 */ /* 0x0022e400080011ff */
[----:B---3--:R-:W-:Y:S05]  /*8420*/  @!P0 NANOSLEEP.SYNCS 0x989680 ;  /* 0x009896800000895d */ /* 0x008fea0003900000 */
[----:B------:R-:W3:Y:S02]  /*8430*/  @!P0 SYNCS.PHASECHK.TRANS64 P0, [R0+URZ+0x40], R3 ;  /* 0x00004003000085a7 */ /* 0x000ee400080010ff */
[----:B---3--:R-:W-:Y:S05]  /*8440*/  @!P0 BRA `(.L_x_162) ;  /* 0xfffffffc00f08947 */ /* 0x008fea000383ffff */
[----:B------:R-:W-:Y:S05]  /*8450*/  BRA `(.L_x_163) ;  /* 0xffffffc000bc7947 */ /* 0x000fea000383ffff */
.L_x_78:
[----:B-1----:R-:W-:-:S07]  /*8460*/  MOV R0, UR7 ;  /* 0x0000000700007c02 */ /* 0x002fce0008000f00 */
.L_x_164:
[----:B-1----:R1:W3:Y:S02]  /*8470*/  SYNCS.PHASECHK.TRANS64.TRYWAIT P0, [R0+URZ+0x48], R3 ;  /* 0x00004803000075a7 */ /* 0x0022e400080011ff */
[----:B---3--:R-:W-:Y:S05]  /*8480*/  @!P0 NANOSLEEP.SYNCS 0x989680 ;  /* 0x009896800000895d */ /* 0x008fea0003900000 */
[----:B------:R-:W3:Y:S02]  /*8490*/  @!P0 SYNCS.PHASECHK.TRANS64 P0, [R0+URZ+0x48], R3 ;  /* 0x00004803000085a7 */ /* 0x000ee400080010ff */
[----:B---3--:R-:W-:Y:S05]  /*84a0*/  @!P0 BRA `(.L_x_164) ;  /* 0xfffffffc00f08947 */ /* 0x008fea000383ffff */
[----:B------:R-:W-:Y:S05]  /*84b0*/  BRA `(.L_x_165) ;  /* 0xffffffc000ac7947 */ /* 0x000fea000383ffff */
.L_x_79:
[----:B-1----:R-:W-:-:S07]  /*84c0*/  MOV R0, UR7 ;  /* 0x0000000700007c02 */ /* 0x002fce0008000f00 */
.L_x_166:
[----:B-1----:R1:W3:Y:S02]  /*84d0*/  SYNCS.PHASECHK.TRANS64.TRYWAIT P0, [R0+URZ+0x50], R3 ;  /* 0x00005003000075a7 */ /* 0x0022e400080011ff */
[----:B---3--:R-:W-:Y:S05]  /*84e0*/  @!P0 NANOSLEEP.SYNCS 0x989680 ;  /* 0x009896800000895d */ /* 0x008fea0003900000 */
[----:B------:R-:W3:Y:S02]  /*84f0*/  @!P0 SYNCS.PHASECHK.TRANS64 P0, [R0+URZ+0x50], R3 ;  /* 0x00005003000085a7 */ /* 0x000ee400080010ff */
[----:B---3--:R-:W-:Y:S05]  /*8500*/  @!P0 BRA `(.L_x_166) ;  /* 0xfffffffc00f08947 */ /* 0x008fea000383ffff */
[----:B------:R-:W-:Y:S05]  /*8510*/  BRA `(.L_x_167) ;  /* 0xffffffc0009c7947 */ /* 0x000fea000383ffff */
.L_x_81:
[----:B--2---:R2:W4:Y:S02]  /*8520*/  SYNCS.PHASECHK.TRANS64.TRYWAIT P0, [R0+URZ+0x70], R3 ;  /* 0x00007003000075a7 */ /* 0x00452400080011ff */
[----:B----4-:R-:W-:Y:S05]  /*8530*/  @!P0 NANOSLEEP.SYNCS 0x989680 ;  /* 0x009896800000895d */ /* 0x010fea0003900000 */
[----:B------:R-:W4:Y:S02]  /*8540*/  @!P0 SYNCS.PHASECHK.TRANS64 P0, [R0+URZ+0x70], R3 ;  /* 0x00007003000085a7 */ /* 0x000f2400080010ff */
[----:B----4-:R-:W-:Y:S05]  /*8550*/  @!P0 BRA `(.L_x_81) ;  /* 0xfffffffc00f08947 */ /* 0x010fea000383ffff */
[----:B------:R-:W-:Y:S05]  /*8560*/  BRA `(.L_x_168) ;  /* 0xffffffc400707947 */ /* 0x000fea000383ffff */
.L_x_92:
[----:B-1----:R-:W-:Y:S04]  /*8570*/  MOV R2, UR48 ;  /* 0x0000003000027c02 */ /* 0x002fe80008000f00 */
[----:B------:R1:W3:Y:S03]  /*8580*/  SYNCS.PHASECHK.TRANS64.TRYWAIT P1, [R2+URZ+0x20], R3 ;  /* 0x00002003020075a7 */ /* 0x0002e600080211ff */
[----:B---3--:R-:W-:Y:S05]  /*8590*/  @!P1 NANOSLEEP.SYNCS 0x989680 ;  /* 0x009896800000995d */ /* 0x008fea0003900000 */
[----:B------:R-:W3:Y:S02]  /*85a0*/  @!P1 SYNCS.PHASECHK.TRANS64 P1, [R2+URZ+0x20], R3 ;  /* 0x00002003020095a7 */ /* 0x000ee400080210ff */
[----:B---3--:R-:W-:Y:S05]  /*85b0*/  @!P1 BRA `(.L_x_92) ;  /* 0xfffffffc00ec9947 */ /* 0x008fea000383ffff */
[----:B------:R-:W-:Y:S05]  /*85c0*/  BRA `(.L_x_91) ;  /* 0xffffffd0007c7947 */ /* 0x000fea000383ffff */
.L_x_94:
[----:B-1----:R1:W4:Y:S02]  /*85d0*/  SYNCS.PHASECHK.TRANS64.TRYWAIT P0, [R79+URZ+0x90], R0 ;  /* 0x000090004f0075a7 */ /* 0x00232400080011ff */
[----:B----4-:R-:W-:Y:S05]  /*85e0*/  @!P0 NANOSLEEP.SYNCS 0x989680 ;  /* 0x009896800000895d */ /* 0x010fea0003900000 */
[----:B------:R-:W4:Y:S02]  /*85f0*/  @!P0 SYNCS.PHASECHK.TRANS64 P0, [R79+URZ+0x90], R0 ;  /* 0x000090004f0085a7 */ /* 0x000f2400080010ff */
[----:B----4-:R-:W-:Y:S05]  /*8600*/  @!P0 BRA `(.L_x_94) ;  /* 0xfffffffc00f08947 */ /* 0x010fea000383ffff */
[----:B------:R-:W-:Y:S05]  /*8610*/  BRA `(.L_x_93) ;  /* 0xffffffd000a07947 */ /* 0x000fea000383ffff */
.L_x_103:
[----:B--2---:R2:W4:Y:S02]  /*8620*/  SYNCS.PHASECHK.TRANS64.TRYWAIT P0, [R3+URZ+0x20], R0 ;  /* 0x00002000030075a7 */ /* 0x00452400080011ff */
[----:B----4-:R-:W-:Y:S05]  /*8630*/  @!P0 NANOSLEEP.SYNCS 0x989680 ;  /* 0x009896800000895d */ /* 0x010fea0003900000 */
[----:B------:R-:W4:Y:S02]  /*8640*/  @!P0 SYNCS.PHASECHK.TRANS64 P0, [R3+URZ+0x20], R0 ;  /* 0x00002000030085a7 */ /* 0x000f2400080010ff */
[----:B----4-:R-:W-:Y:S05]  /*8650*/  @!P0 BRA `(.L_x_103) ;  /* 0xfffffffc00f08947 */ /* 0x010fea000383ffff */
[----:B------:R-:W-:Y:S05]  /*8660*/  BRA `(.L_x_102) ;  /* 0xffffffd8008c7947 */ /* 0x000fea000383ffff */
.L_x_111:
[----:B--2---:R2:W4:Y:S02]  /*8670*/  SYNCS.PHASECHK.TRANS64.TRYWAIT P0, [R83+URZ+0x20], R4 ;  /* 0x00002004530075a7 */ /* 0x00452400080011ff */
[----:B----4-:R-:W-:Y:S05]  /*8680*/  @!P0 NANOSLEEP.SYNCS 0x989680 ;  /* 0x009896800000895d */ /* 0x010fea0003900000 */
[----:B------:R-:W4:Y:S02]  /*8690*/  @!P0 SYNCS.PHASECHK.TRANS64 P0, [R83+URZ+0x20], R4 ;  /* 0x00002004530085a7 */ /* 0x000f2400080010ff */
[----:B----4-:R-:W-:Y:S05]  /*86a0*/  @!P0 BRA `(.L_x_111) ;  /* 0xfffffffc00f08947 */ /* 0x010fea000383ffff */
[----:B------:R-:W-:Y:S05]  /*86b0*/  BRA `(.L_x_110) ;  /* 0xffffffe000987947 */ /* 0x000fea000383ffff */
.L_x_119:
[----:B--2---:R2:W4:Y:S02]  /*86c0*/  SYNCS.PHASECHK.TRANS64.TRYWAIT P0, [R88+URZ+0x20], R3 ;  /* 0x00002003580075a7 */ /* 0x00452400080011ff */
[----:B----4-:R-:W-:Y:S05]  /*86d0*/  @!P0 NANOSLEEP.SYNCS 0x989680 ;  /* 0x009896800000895d */ /* 0x010fea0003900000 */
[----:B------:R-:W4:Y:S02]  /*86e0*/  @!P0 SYNCS.PHASECHK.TRANS64 P0, [R88+URZ+0x20], R3 ;  /* 0x00002003580085a7 */ /* 0x000f2400080010ff */
[----:B----4-:R-:W-:Y:S05]  /*86f0*/  @!P0 BRA `(.L_x_119) ;  /* 0xfffffffc00f08947 */ /* 0x010fea000383ffff */
[----:B------:R-:W-:Y:S05]  /*8700*/  BRA `(.L_x_118) ;  /* 0xffffffe800a47947 */ /* 0x000fea000383ffff */
        .weak           $__internal_0_$__cuda_sm10x_tcgen05_guardrail_trap_col_being_dealloced_not_returned_by_alloc
        .type           $__internal_0_$__cuda_sm10x_tcgen05_guardrail_trap_col_being_dealloced_not_returned_by_alloc,@function
        .size           $__internal_0_$__cuda_sm10x_tcgen05_guardrail_trap_col_being_dealloced_not_returned_by_alloc,($__internal_1_$__cuda_sm10x_tcgen05_guardrail_trap_phase_invalid_during_alloc - $__internal_0_$__cuda_sm10x_tcgen05_guardrail_trap_col_being_dealloced_not_returned_by_alloc)
$__internal_0_$__cuda_sm10x_tcgen05_guardrail_trap_col_being_dealloced_not_returned_by_alloc:
[----:B------:R-:W-:Y:S05]  /*8710*/  BPT.TRAP 0x1 ;  /* 0x000000040000795c */ /* 0x000fea0000300000 */
[----:B------:R-:W-:-:S04]  /*8720*/  HFMA2 R3, -RZ, RZ, 0, 0 ;  /* 0x00000000ff037431 */ /* 0x000fc800000001ff */
[----:B------:R-:W-:Y:S05]  /*8730*/  RET.REL.NODEC R2 `(_ZN7cutlass13device_kernelINS_4gemm6kernel13GemmUniversalIN4cute5tupleIJiiiiEEENS1_10collective13CollectiveMmaINS1_35MainloopSm100TmaUmmaWarpSpecializedILi2ELi2ELi4ENS5_IJNS4_1CILi1EEESB_SB_EEEEENS5_IJNSA_ILi64EEENSA_ILi128EEENSA_ILi32EEEEEENS_6half_tENS5_IJlSB_lEEESI_SJ_NS4_8TiledMMAINS4_8MMA_AtomIJNS4_20SM100_MMA_F16BF16_SSISI_SI_fLi64ELi128ELNS4_4UMMA5MajorE0ELSO_0ELNSN_7ScaleInE0ELSP_0EEEEEENS4_6LayoutISC_NS5_IJNSA_ILi0EEEST_ST_EEEEENS5_IJNS4_10UnderscoreESW_SW_EEEEENS4_13SM90_TMA_LOADENS4_14ComposedLayoutINS4_7SwizzleILi2ELi4ELi3EEENS4_18smem_ptr_flag_bitsILi16EEENSS_INS5_IJNSA_ILi8EEESG_EEENS5_IJSG_SB_EEEEEEEvNS4_8identityESZ_S19_vS1A_EENS_8epilogue10collective18CollectiveEpilogueINS1C_23Sm100TmaWarpSpecializedILi4ELi2ELi16ELb1ELb0EEEJSH_NS5_IJNSS_ISE_SB_EENSS_ISG_SB_EEEEESI_SJ_SI_SJ_NS1C_6fusion15FusionCallbacksIS1G_NS1K_17LinearCombinationISI_fSI_fLNS_15FloatRoundStyleE2EEESH_S1J_JEEENS4_5SM1004TMEM4LOAD26SM100_TMEM_LOAD_16dp256b4xESZ_S19_NS4_17SM75_U32x4_LDSM_NENS4_14SM90_TMA_STOREES19_NS4_17SM90_U32x4_STSM_NENS4_39AutoVectorizingCopyWithAssumedAlignmentILi128EEEEEEvvEEEEvNT_6ParamsE) ;  /* 0xffffff7802307950 */ /* 0x000fea0003c3ffff */
        .weak           $__internal_1_$__cuda_sm10x_tcgen05_guardrail_trap_phase_invalid_during_alloc
        .type           $__internal_1_$__cuda_sm10x_tcgen05_guardrail_trap_phase_invalid_during_alloc,@function
        .size           $__internal_1_$__cuda_sm10x_tcgen05_guardrail_trap_phase_invalid_during_alloc,($__internal_2_$__cuda_sm10x_tcgen05_guardrail_trap_unallocated_columns_being_dealloced - $__internal_1_$__cuda_sm10x_tcgen05_guardrail_trap_phase_invalid_during_alloc)
$__internal_1_$__cuda_sm10x_tcgen05_guardrail_trap_phase_invalid_during_alloc:
[----:B------:R-:W-:Y:S05]  /*8740*/  BPT.TRAP 0x1 ;  /* 0x000000040000795c */ /* 0x000fea0000300000 */
[----:B------:R-:W-:-:S04]  /*8750*/  MOV R3, 0x0 ;  /* 0x0000000000037802 */ /* 0x000fc80000000f00 */
[----:B------:R-:W-:Y:S05]  /*8760*/  RET.REL.NODEC R2 `(_ZN7cutlass13device_kernelINS_4gemm6kernel13GemmUniversalIN4cute5tupleIJiiiiEEENS1_10collective13CollectiveMmaINS1_35MainloopSm100TmaUmmaWarpSpecializedILi2ELi2ELi4ENS5_IJNS4_1CILi1EEESB_SB_EEEEENS5_IJNSA_ILi64EEENSA_ILi128EEENSA_ILi32EEEEEENS_6half_tENS5_IJlSB_lEEESI_SJ_NS4_8TiledMMAINS4_8MMA_AtomIJNS4_20SM100_MMA_F16BF16_SSISI_SI_fLi64ELi128ELNS4_4UMMA5MajorE0ELSO_0ELNSN_7ScaleInE0ELSP_0EEEEEENS4_6LayoutISC_NS5_IJNSA_ILi0EEEST_ST_EEEEENS5_IJNS4_10UnderscoreESW_SW_EEEEENS4_13SM90_TMA_LOADENS4_14ComposedLayoutINS4_7SwizzleILi2ELi4ELi3EEENS4_18smem_ptr_flag_bitsILi16EEENSS_INS5_IJNSA_ILi8EEESG_EEENS5_IJSG_SB_EEEEEEEvNS4_8identityESZ_S19_vS1A_EENS_8epilogue10collective18CollectiveEpilogueINS1C_23Sm100TmaWarpSpecializedILi4ELi2ELi16ELb1ELb0EEEJSH_NS5_IJNSS_ISE_SB_EENSS_ISG_SB_EEEEESI_SJ_SI_SJ_NS1C_6fusion15FusionCallbacksIS1G_NS1K_17LinearCombinationISI_fSI_fLNS_15FloatRoundStyleE2EEESH_S1J_JEEENS4_5SM1004TMEM4LOAD26SM100_TMEM_LOAD_16dp256b4xESZ_S19_NS4_17SM75_U32x4_LDSM_NENS4_14SM90_TMA_STOREES19_NS4_17SM90_U32x4_STSM_NENS4_39AutoVectorizingCopyWithAssumedAlignmentILi128EEEEEEvvEEEEvNT_6ParamsE) ;  /* 0xffffff7802247950 */ /* 0x000fea0003c3ffff */
        .weak           $__internal_2_$__cuda_sm10x_tcgen05_guardrail_trap_unallocated_columns_being_dealloced
        .type           $__internal_2_$__cuda_sm10x_tcgen05_guardrail_trap_unallocated_columns_being_dealloced,@function
        .size           $__internal_2_$__cuda_sm10x_tcgen05_guardrail_trap_unallocated_columns_being_dealloced,(.L_x_170 - $__internal_2_$__cuda_sm10x_tcgen05_guardrail_trap_unallocated_columns_being_dealloced)
$__internal_2_$__cuda_sm10x_tcgen05_guardrail_trap_unallocated_columns_being_dealloced:
[----:B------:R-:W-:Y:S05]  /*8770*/  BPT.TRAP 0x1 ;  /* 0x000000040000795c */ /* 0x000fea0000300000 */
[----:B------:R-:W-:-:S04]  /*8780*/  HFMA2 R3, -RZ, RZ, 0, 0 ;  /* 0x00000000ff037431 */ /* 0x000fc800000001ff */
[----:B------:R-:W-:Y:S05]  /*8790*/  RET.REL.NODEC R2 `(_ZN7cutlass13device_kernelINS_4gemm6kernel13GemmUniversalIN4cute5tupleIJiiiiEEENS1_10collective13CollectiveMmaINS1_35MainloopSm100TmaUmmaWarpSpecializedILi2ELi2ELi4ENS5_IJNS4_1CILi1EEESB_SB_EEEEENS5_IJNSA_ILi64EEENSA_ILi128EEENSA_ILi32EEEEEENS_6half_tENS5_IJlSB_lEEESI_SJ_NS4_8TiledMMAINS4_8MMA_AtomIJNS4_20SM100_MMA_F16BF16_SSISI_SI_fLi64ELi128ELNS4_4UMMA5MajorE0ELSO_0ELNSN_7ScaleInE0ELSP_0EEEEEENS4_6LayoutISC_NS5_IJNSA_ILi0EEEST_ST_EEEEENS5_IJNS4_10UnderscoreESW_SW_EEEEENS4_13SM90_TMA_LOADENS4_14ComposedLayoutINS4_7SwizzleILi2ELi4ELi3EEENS4_18smem_ptr_flag_bitsILi16EEENSS_INS5_IJNSA_ILi8EEESG_EEENS5_IJSG_SB_EEEEEEEvNS4_8identityESZ_S19_vS1A_EENS_8epilogue10collective18CollectiveEpilogueINS1C_23Sm100TmaWarpSpecializedILi4ELi2ELi16ELb1ELb0EEEJSH_NS5_IJNSS_ISE_SB_EENSS_ISG_SB_EEEEESI_SJ_SI_SJ_NS1C_6fusion15FusionCallbacksIS1G_NS1K_17LinearCombinationISI_fSI_fLNS_15FloatRoundStyleE2EEESH_S1J_JEEENS4_5SM1004TMEM4LOAD26SM100_TMEM_LOAD_16dp256b4xESZ_S19_NS4_17SM75_U32x4_LDSM_NENS4_14SM90_TMA_STOREES19_NS4_17SM90_U32x4_STSM_NENS4_39AutoVectorizingCopyWithAssumedAlignmentILi128EEEEEEvvEEEEvNT_6ParamsE) ;  /* 0xffffff7802187950 */ /* 0x000fea0003c3ffff */
.L_x_169:
[----:B------:R-:W-:-:S00]  /*87a0*/  BRA `(.L_x_169) ;  /* 0xfffffffc00fc7947 */ /* 0x000fc0000383ffff */
[----:B------:R-:W-:-:S00]  /*87b0*/  NOP ;  /* 0x0000000000007918 */ /* 0x000fc00000000000 */
        /* <DEDUP_REMOVED lines=12> */
.L_x_170:


//--------------------- .nv.global.init           --------------------------
	.section	.nv.global.init,"aw",@progbits
.nv.global.init:
	.type		$str$27,@object
	.size		$str$27,($str$28 - $str$27)
$str$27:
        /*0000*/ 	.byte	0x28, 0x61, 0x64, 0x64, 0x72, 0x65, 0x73, 0x73, 0x20, 0x26, 0x20, 0x6d, 0x61, 0x73, 0x6b, 0x29
        /*0010*/ 	.byte	0x20, 0x3d, 0x3d, 0x20, 0x30, 0x00
	.type		$str$28,@object
	.size		$str$28,($str$26 - $str$28)
$str$28:
        /*0016*/ 	.byte	0x2f, 0x74, 0x6d, 0x70, 0x2f, 0x63, 0x75, 0x74, 0x6c, 0x61, 0x73, 0x73, 0x5f, 0x73, 0x77, 0x65
        /*0026*/ 	.byte	0x65, 0x70, 0x5f, 0x73, 0x72, 0x63, 0x2f, 0x69, 0x6e, 0x63, 0x6c, 0x75, 0x64, 0x65, 0x2f, 0x63
        /*0036*/ 	.byte	0x75, 0x74, 0x65, 0x2f, 0x70, 0x6f, 0x69, 0x6e, 0x74, 0x65, 0x72, 0x5f, 0x66, 0x6c, 0x61, 0x67
        /*0046*/ 	.byte	0x67, 0x65, 0x64, 0x2e, 0x68, 0x70, 0x70, 0x00
	.type		$str$26,@object
	.size		$str$26,($str$25 - $str$26)
$str$26:
        /*004e*/ 	.byte	0x2f, 0x74, 0x6d, 0x70, 0x2f, 0x63, 0x75, 0x74, 0x6c, 0x61, 0x73, 0x73, 0x5f, 0x73, 0x77, 0x65
        /*005e*/ 	.byte	0x65, 0x70, 0x5f, 0x73, 0x72, 0x63, 0x2f, 0x69, 0x6e, 0x63, 0x6c, 0x75, 0x64, 0x65, 0x2f, 0x63
        /*006e*/ 	.byte	0x75, 0x74, 0x65, 0x2f, 0x61, 0x74, 0x6f, 0x6d, 0x2f, 0x63, 0x6f, 0x70, 0x79, 0x5f, 0x74, 0x72
        /*007e*/ 	.byte	0x61, 0x69, 0x74, 0x73, 0x5f, 0x73, 0x6d, 0x31, 0x30, 0x30, 0x2e, 0x68, 0x70, 0x70, 0x00
	.type		$str$25,@object
	.size		$str$25,(__unnamed_1 - $str$25)
$str$25:
        /*008d*/ 	.byte	0x28, 0x28, 0x75, 0x69, 0x6e, 0x74, 0x33, 0x32, 0x5f, 0x74, 0x28, 0x74, 0x68, 0x72, 0x65, 0x61
        /*009d*/ 	.byte	0x64, 0x49, 0x64, 0x78, 0x2e, 0x78, 0x29, 0x20, 0x2f, 0x20, 0x33, 0x32, 0x29, 0x20, 0x25, 0x20
        /*00ad*/ 	.byte	0x34, 0x29, 0x20, 0x3d, 0x3d, 0x20, 0x28, 0x28, 0x28, 0x74, 0x6d, 0x65, 0x6d, 0x5f, 0x61, 0x64
        /*00bd*/ 	.byte	0x64, 0x72, 0x20, 0x3e, 0x3e, 0x20, 0x31, 0x36, 0x29, 0x20, 0x2f, 0x20, 0x33, 0x32, 0x29, 0x20
        /*00cd*/ 	.byte	0x25, 0x20, 0x34, 0x29, 0x00
	.type		__unnamed_1,@object
	.size		__unnamed_1,(__unnamed_2 - __unnamed_1)
__unnamed_1:
        /*00d2*/ 	.byte	0x61, 0x75, 0x74, 0x6f, 0x20, 0x63, 0x75, 0x74, 0x65, 0x3a, 0x3a, 0x61, 0x73, 0x5f, 0x70, 0x6f
        /* <DEDUP_REMOVED lines=24> */
        /*0262*/ 	.byte	0x3e, 0x3e, 0x3e, 0x5d, 0x00
	.type		__unnamed_2,@object
	.size		__unnamed_2,(.L_2 - __unnamed_2)
__unnamed_2:
        /* <DEDUP_REMOVED lines=46> */
.L_2:


//--------------------- .nv.shared._ZN7cutlass13device_kernelINS_4gemm6kernel13GemmUniversalIN4cute5tupleIJiiiiEEENS1_10collective13CollectiveMmaINS1_35MainloopSm100TmaUmmaWarpSpecializedILi2ELi2ELi4ENS5_IJNS4_1CILi1EEESB_SB_EEEEENS5_IJNSA_ILi64EEENSA_ILi128EEENSA_ILi32EEEEEENS_6half_tENS5_IJlSB_lEEESI_SJ_NS4_8TiledMMAINS4_8MMA_AtomIJNS4_20SM100_MMA_F16BF16_SSISI_SI_fLi64ELi128ELNS4_4UMMA5MajorE0ELSO_0ELNSN_7ScaleInE0ELSP_0EEEEEENS4_6LayoutISC_NS5_IJNSA_ILi0EEEST_ST_EEEEENS5_IJNS4_10UnderscoreESW_SW_EEEEENS4_13SM90_TMA_LOADENS4_14ComposedLayoutINS4_7SwizzleILi2ELi4ELi3EEENS4_18smem_ptr_flag_bitsILi16EEENSS_INS5_IJNSA_ILi8EEESG_EEENS5_IJSG_SB_EEEEEEEvNS4_8identityESZ_S19_vS1A_EENS_8epilogue10collective18CollectiveEpilogueINS1C_23Sm100TmaWarpSpecializedILi4ELi2ELi16ELb1ELb0EEEJSH_NS5_IJNSS_ISE_SB_EENSS_ISG_SB_EEEEESI_SJ_SI_SJ_NS1C_6fusion15FusionCallbacksIS1G_NS1K_17LinearCombinationISI_fSI_fLNS_15FloatRoundStyleE2EEESH_S1J_JEEENS4_5SM1004TMEM4LOAD26SM100_TMEM_LOAD_16dp256b4xESZ_S19_NS4_17SM75_U32x4_LDSM_NENS4_14SM90_TMA_STOREES19_NS4_17SM90_U32x4_STSM_NENS4_39AutoVectorizingCopyWithAssumedAlignmentILi128EEEEEEvvEEEEvNT_6ParamsE --------------------------
	.section	.nv.shared._ZN7cutlass13device_kernelINS_4gemm6kernel13GemmUniversalIN4cute5tupleIJiiiiEEENS1_10collective13CollectiveMmaINS1_35MainloopSm100TmaUmmaWarpSpecializedILi2ELi2ELi4ENS5_IJNS4_1CILi1EEESB_SB_EEEEENS5_IJNSA_ILi64EEENSA_ILi128EEENSA_ILi32EEEEEENS_6half_tENS5_IJlSB_lEEESI_SJ_NS4_8TiledMMAINS4_8MMA_AtomIJNS4_20SM100_MMA_F16BF16_SSISI_SI_fLi64ELi128ELNS4_4UMMA5MajorE0ELSO_0ELNSN_7ScaleInE0ELSP_0EEEEEENS4_6LayoutISC_NS5_IJNSA_ILi0EEEST_ST_EEEEENS5_IJNS4_10UnderscoreESW_SW_EEEEENS4_13SM90_TMA_LOADENS4_14ComposedLayoutINS4_7SwizzleILi2ELi4ELi3EEENS4_18smem_ptr_flag_bitsILi16EEENSS_INS5_IJNSA_ILi8EEESG_EEENS5_IJSG_SB_EEEEEEEvNS4_8identityESZ_S19_vS1A_EENS_8epilogue10collective18CollectiveEpilogueINS1C_23Sm100TmaWarpSpecializedILi4ELi2ELi16ELb1ELb0EEEJSH_NS5_IJNSS_ISE_SB_EENSS_ISG_SB_EEEEESI_SJ_SI_SJ_NS1C_6fusion15FusionCallbacksIS1G_NS1K_17LinearCombinationISI_fSI_fLNS_15FloatRoundStyleE2EEESH_S1J_JEEENS4_5SM1004TMEM4LOAD26SM100_TMEM_LOAD_16dp256b4xESZ_S19_NS4_17SM75_U32x4_LDSM_NENS4_14SM90_TMA_STOREES19_NS4_17SM90_U32x4_STSM_NENS4_39AutoVectorizingCopyWithAssumedAlignmentILi128EEEEEEvvEEEEvNT_6ParamsE,"aw",@nobits
	.sectionflags	@""
	.align	16
	.zero		1024


//--------------------- .nv.shared.reserved.0     --------------------------
	.section	.nv.shared.reserved.0,"aw",@nobits
	.weak		__nv_reservedSMEM_offset_0_alias
	.size		__nv_reservedSMEM_offset_0_alias, 0, 64
	.other		__nv_reservedSMEM_offset_0_alias,@"STO_CUDA_RESERVED_SHARED STV_DEFAULT"
__nv_reservedSMEM_offset_0_alias:
	.zero		0
.nv.shared.reserved.0:
	.zero		64
	.weak		__nv_reservedSMEM_tcgen05_partition
	.type		__nv_reservedSMEM_tcgen05_partition,@object
	.size		__nv_reservedSMEM_tcgen05_partition,(.L_0 - __nv_reservedSMEM_tcgen05_partition)
__nv_reservedSMEM_tcgen05_partition:
	.zero		32
.L_0:


//--------------------- .nv.global                --------------------------
	.section	.nv.global,"aw",@nobits
.nv.global:
	.type		_ZN40_INTERNAL_0ad474f4_4_k_cu_7eb02c0d_275654cute1_E,@object
	.size		_ZN40_INTERNAL_0ad474f4_4_k_cu_7eb02c0d_275654cute1_E,(_ZN40_INTERNAL_0ad474f4_4_k_cu_7eb02c0d_275654cuda3std3__45__cpo6cbeginE - _ZN40_INTERNAL_0ad474f4_4_k_cu_7eb02c0d_275654cute1_E)
_ZN40_INTERNAL_0ad474f4_4_k_cu_7eb02c0d_275654cute1_E:
	.zero		1
	.type		_ZN40_INTERNAL_0ad474f4_4_k_cu_7eb02c0d_275654cuda3std3__45__cpo6cbeginE,@object
	.size		_ZN40_INTERNAL_0ad474f4_4_k_cu_7eb02c0d_275654cuda3std3__45__cpo6cbeginE,(_ZN40_INTERNAL_0ad474f4_4_k_cu_7eb02c0d_275654cuda3std3__48in_placeE - _ZN40_INTERNAL_0ad474f4_4_k_cu_7eb02c0d_275654cuda3std3__45__cpo6cbeginE)
_ZN40_INTERNAL_0ad474f4_4_k_cu_7eb02c0d_275654cuda3std3__45__cpo6cbeginE:
	.zero		1
	.type		_ZN40_INTERNAL_0ad474f4_4_k_cu_7eb02c0d_275654cuda3std3__48in_placeE,@object
	.size		_ZN40_INTERNAL_0ad474f4_4_k_cu_7eb02c0d_275654cuda3std3__48in_placeE,(_ZN40_INTERNAL_0ad474f4_4_k_cu_7eb02c0d_275654cuda3std6ranges3__45__cpo9iter_moveE - _ZN40_INTERNAL_0ad474f4_4_k_cu_7eb02c0d_275654cuda3std3__48in_placeE)
_ZN40_INTERNAL_0ad474f4_4_k_cu_7eb02c0d_275654cuda3std3__48in_placeE:
	.zero		1
	.type		_ZN40_INTERNAL_0ad474f4_4_k_cu_7eb02c0d_275654cuda3std6ranges3__45__cpo9iter_moveE,@object
	.size		_ZN40_INTERNAL_0ad474f4_4_k_cu_7eb02c0d_275654cuda3std6ranges3__45__cpo9iter_moveE,(_ZN40_INTERNAL_0ad474f4_4_k_cu_7eb02c0d_275654cuda3std3__45__cpo5beginE - _ZN40_INTERNAL_0ad474f4_4_k_cu_7eb02c0d_275654cuda3std6ranges3__45__cpo9iter_moveE)
_ZN40_INTERNAL_0ad474f4_4_k_cu_7eb02c0d_275654cuda3std6ranges3__45__cpo9iter_moveE:
	.zero		1
	.type		_ZN40_INTERNAL_0ad474f4_4_k_cu_7eb02c0d_275654cuda3std3__45__cpo5beginE,@object
	.size		_ZN40_INTERNAL_0ad474f4_4_k_cu_7eb02c0d_275654cuda3std3__45__cpo5beginE,(_ZN40_INTERNAL_0ad474f4_4_k_cu_7eb02c0d_275654cuda3std3__442_GLOBAL__N__0ad474f4_4_k_cu_7eb02c0d_275656ignoreE - _ZN40_INTERNAL_0ad474f4_4_k_cu_7eb02c0d_275654cuda3std3__45__cpo5beginE)
_ZN40_INTERNAL_0ad474f4_4_k_cu_7eb02c0d_275654cuda3std3__45__cpo5beginE:
	.zero		1
	.type		_ZN40_INTERNAL_0ad474f4_4_k_cu_7eb02c0d_275654cuda3std3__442_GLOBAL__N__0ad474f4_4_k_cu_7eb02c0d_275656ignoreE,@object
	.size		_ZN40_INTERNAL_0ad474f4_4_k_cu_7eb02c0d_275654cuda3std3__442_GLOBAL__N__0ad474f4_4_k_cu_7eb02c0d_275656ignoreE,(_ZN40_INTERNAL_0ad474f4_4_k_cu_7eb02c0d_275654cute7productE - _ZN40_INTERNAL_0ad474f4_4_k_cu_7eb02c0d_275654cuda3std3__442_GLOBAL__N__0ad474f4_4_k_cu_7eb02c0d_275656ignoreE)
_ZN40_INTERNAL_0ad474f4_4_k_cu_7eb02c0d_275654cuda3std3__442_GLOBAL__N__0ad474f4_4_k_cu_7eb02c0d_275656ignoreE:
	.zero		1
	.type		_ZN40_INTERNAL_0ad474f4_4_k_cu_7eb02c0d_275654cute7productE,@object
	.size		_ZN40_INTERNAL_0ad474f4_4_k_cu_7eb02c0d_275654cute7productE,(_ZN40_INTERNAL_0ad474f4_4_k_cu_7eb02c0d_275654cuda3std3__45__cpo3endE - _ZN40_INTERNAL_0ad474f4_4_k_cu_7eb02c0d_275654cute7productE)
_ZN40_INTERNAL_0ad474f4_4_k_cu_7eb02c0d_275654cute7productE:
	.zero		1
	.type		_ZN40_INTERNAL_0ad474f4_4_k_cu_7eb02c0d_275654cuda3std3__45__cpo3endE,@object
	.size		_ZN40_INTERNAL_0ad474f4_4_k_cu_7eb02c0d_275654cuda3std3__45__cpo3endE,(_ZN40_INTERNAL_0ad474f4_4_k_cu_7eb02c0d_275654cuda3std3__419piecewise_constructE - _ZN40_INTERNAL_0ad474f4_4_k_cu_7eb02c0d_275654cuda3std3__45__cpo3endE)
_ZN40_INTERNAL_0ad474f4_4_k_cu_7eb02c0d_275654cuda3std3__45__cpo3endE:
	.zero		1
	.type		_ZN40_INTERNAL_0ad474f4_4_k_cu_7eb02c0d_275654cuda3std3__419piecewise_constructE,@object
	.size		_ZN40_INTERNAL_0ad474f4_4_k_cu_7eb02c0d_275654cuda3std3__419piecewise_constructE,(_ZN40_INTERNAL_0ad474f4_4_k_cu_7eb02c0d_275654cuda3std3__45__cpo4cendE - _ZN40_INTERNAL_0ad474f4_4_k_cu_7eb02c0d_275654cuda3std3__419piecewise_constructE)
_ZN40_INTERNAL_0ad474f4_4_k_cu_7eb02c0d_275654cuda3std3__419piecewise_constructE:
	.zero		1
	.type		_ZN40_INTERNAL_0ad474f4_4_k_cu_7eb02c0d_275654cuda3std3__45__cpo4cendE,@object
	.size		_ZN40_INTERNAL_0ad474f4_4_k_cu_7eb02c0d_275654cuda3std3__45__cpo4cendE,(_ZN40_INTERNAL_0ad474f4_4_k_cu_7eb02c0d_275654cuda3std6ranges3__45__cpo4swapE - _ZN40_INTERNAL_0ad474f4_4_k_cu_7eb02c0d_275654cuda3std3__45__cpo4cendE)
_ZN40_INTERNAL_0ad474f4_4_k_cu_7eb02c0d_275654cuda3std3__45__cpo4cendE:
	.zero		1
	.type		_ZN40_INTERNAL_0ad474f4_4_k_cu_7eb02c0d_275654cuda3std6ranges3__45__cpo4swapE,@object
	.size		_ZN40_INTERNAL_0ad474f4_4_k_cu_7eb02c0d_275654cuda3std6ranges3__45__cpo4swapE,(.L_10 - _ZN40_INTERNAL_0ad474f4_4_k_cu_7eb02c0d_275654cuda3std6ranges3__45__cpo4swapE)
_ZN40_INTERNAL_0ad474f4_4_k_cu_7eb02c0d_275654cuda3std6ranges3__45__cpo4swapE:
	.zero		1
.L_10:


//--------------------- .nv.constant0._ZN7cutlass13device_kernelINS_4gemm6kernel13GemmUniversalIN4cute5tupleIJiiiiEEENS1_10collective13CollectiveMmaINS1_35MainloopSm100TmaUmmaWarpSpecializedILi2ELi2ELi4ENS5_IJNS4_1CILi1EEESB_SB_EEEEENS5_IJNSA_ILi64EEENSA_ILi128EEENSA_ILi32EEEEEENS_6half_tENS5_IJlSB_lEEESI_SJ_NS4_8TiledMMAINS4_8MMA_AtomIJNS4_20SM100_MMA_F16BF16_SSISI_SI_fLi64ELi128ELNS4_4UMMA5MajorE0ELSO_0ELNSN_7ScaleInE0ELSP_0EEEEEENS4_6LayoutISC_NS5_IJNSA_ILi0EEEST_ST_EEEEENS5_IJNS4_10UnderscoreESW_SW_EEEEENS4_13SM90_TMA_LOADENS4_14ComposedLayoutINS4_7SwizzleILi2ELi4ELi3EEENS4_18smem_ptr_flag_bitsILi16EEENSS_INS5_IJNSA_ILi8EEESG_EEENS5_IJSG_SB_EEEEEEEvNS4_8identityESZ_S19_vS1A_EENS_8epilogue10collective18CollectiveEpilogueINS1C_23Sm100TmaWarpSpecializedILi4ELi2ELi16ELb1ELb0EEEJSH_NS5_IJNSS_ISE_SB_EENSS_ISG_SB_EEEEESI_SJ_SI_SJ_NS1C_6fusion15FusionCallbacksIS1G_NS1K_17LinearCombinationISI_fSI_fLNS_15FloatRoundStyleE2EEESH_S1J_JEEENS4_5SM1004TMEM4LOAD26SM100_TMEM_LOAD_16dp256b4xESZ_S19_NS4_17SM75_U32x4_LDSM_NENS4_14SM90_TMA_STOREES19_NS4_17SM90_U32x4_STSM_NENS4_39AutoVectorizingCopyWithAssumedAlignmentILi128EEEEEEvvEEEEvNT_6ParamsE --------------------------
	.section	.nv.constant0._ZN7cutlass13device_kernelINS_4gemm6kernel13GemmUniversalIN4cute5tupleIJiiiiEEENS1_10collective13CollectiveMmaINS1_35MainloopSm100TmaUmmaWarpSpecializedILi2ELi2ELi4ENS5_IJNS4_1CILi1EEESB_SB_EEEEENS5_IJNSA_ILi64EEENSA_ILi128EEENSA_ILi32EEEEEENS_6half_tENS5_IJlSB_lEEESI_SJ_NS4_8TiledMMAINS4_8MMA_AtomIJNS4_20SM100_MMA_F16BF16_SSISI_SI_fLi64ELi128ELNS4_4UMMA5MajorE0ELSO_0ELNSN_7ScaleInE0ELSP_0EEEEEENS4_6LayoutISC_NS5_IJNSA_ILi0EEEST_ST_EEEEENS5_IJNS4_10UnderscoreESW_SW_EEEEENS4_13SM90_TMA_LOADENS4_14ComposedLayoutINS4_7SwizzleILi2ELi4ELi3EEENS4_18smem_ptr_flag_bitsILi16EEENSS_INS5_IJNSA_ILi8EEESG_EEENS5_IJSG_SB_EEEEEEEvNS4_8identityESZ_S19_vS1A_EENS_8epilogue10collective18CollectiveEpilogueINS1C_23Sm100TmaWarpSpecializedILi4ELi2ELi16ELb1ELb0EEEJSH_NS5_IJNSS_ISE_SB_EENSS_ISG_SB_EEEEESI_SJ_SI_SJ_NS1C_6fusion15FusionCallbacksIS1G_NS1K_17LinearCombinationISI_fSI_fLNS_15FloatRoundStyleE2EEESH_S1J_JEEENS4_5SM1004TMEM4LOAD26SM100_TMEM_LOAD_16dp256b4xESZ_S19_NS4_17SM75_U32x4_LDSM_NENS4_14SM90_TMA_STOREES19_NS4_17SM90_U32x4_STSM_NENS4_39AutoVectorizingCopyWithAssumedAlignmentILi128EEEEEEvvEEEEvNT_6ParamsE,"a",@progbits
	.sectionflags	@""
	.align	4
.nv.constant0._ZN7cutlass13device_kernelINS_4gemm6kernel13GemmUniversalIN4cute5tupleIJiiiiEEENS1_10collective13CollectiveMmaINS1_35MainloopSm100TmaUmmaWarpSpecializedILi2ELi2ELi4ENS5_IJNS4_1CILi1EEESB_SB_EEEEENS5_IJNSA_ILi64EEENSA_ILi128EEENSA_ILi32EEEEEENS_6half_tENS5_IJlSB_lEEESI_SJ_NS4_8TiledMMAINS4_8MMA_AtomIJNS4_20SM100_MMA_F16BF16_SSISI_SI_fLi64ELi128ELNS4_4UMMA5MajorE0ELSO_0ELNSN_7ScaleInE0ELSP_0EEEEEENS4_6LayoutISC_NS5_IJNSA_ILi0EEEST_ST_EEEEENS5_IJNS4_10UnderscoreESW_SW_EEEEENS4_13SM90_TMA_LOADENS4_14ComposedLayoutINS4_7SwizzleILi2ELi4ELi3EEENS4_18smem_ptr_flag_bitsILi16EEENSS_INS5_IJNSA_ILi8EEESG_EEENS5_IJSG_SB_EEEEEEEvNS4_8identityESZ_S19_vS1A_EENS_8epilogue10collective18CollectiveEpilogueINS1C_23Sm100TmaWarpSpecializedILi4ELi2ELi16ELb1ELb0EEEJSH_NS5_IJNSS_ISE_SB_EENSS_ISG_SB_EEEEESI_SJ_SI_SJ_NS1C_6fusion15FusionCallbacksIS1G_NS1K_17LinearCombinationISI_fSI_fLNS_15FloatRoundStyleE2EEESH_S1J_JEEENS4_5SM1004TMEM4LOAD26SM100_TMEM_LOAD_16dp256b4xESZ_S19_NS4_17SM75_U32x4_LDSM_NENS4_14SM90_TMA_STOREES19_NS4_17SM90_U32x4_STSM_NENS4_39AutoVectorizingCopyWithAssumedAlignmentILi128EEEEEEvvEEEEvNT_6ParamsE:
	.zero		2944


//--------------------- SYMBOLS --------------------------

	.type		.nv.reservedSmem.offset0,@object
	.size		.nv.reservedSmem.offset0,0x4
	.type		.nv.reservedSmem.cap,@object
	.size		.nv.reservedSmem.cap,0x4
	.type		__assertfail,@function
